//
// Generated by NVIDIA NVVM Compiler
//
// Compiler Build ID: CL-36424714
// Cuda compilation tools, release 13.0, V13.0.88
// Based on NVVM 20.0.0
//

.version 9.0
.target sm_100
.address_size 64

	// .globl	_Z19makecontrast_kernelP6uchar4PKS_ihh
.extern .func  (.param .b32 func_retval0) vprintf
(
	.param .b64 vprintf_param_0,
	.param .b64 vprintf_param_1
)
;
.global .align 1 .b8 $str[16] = {97, 61, 37, 100, 44, 98, 61, 37, 100, 44, 99, 61, 37, 100, 10};

.visible .entry _Z19makecontrast_kernelP6uchar4PKS_ihh(
	.param .u64 .ptr .align 1 _Z19makecontrast_kernelP6uchar4PKS_ihh_param_0,
	.param .u64 .ptr .align 1 _Z19makecontrast_kernelP6uchar4PKS_ihh_param_1,
	.param .u32 _Z19makecontrast_kernelP6uchar4PKS_ihh_param_2,
	.param .u8 _Z19makecontrast_kernelP6uchar4PKS_ihh_param_3,
	.param .u8 _Z19makecontrast_kernelP6uchar4PKS_ihh_param_4
)
{
	.reg .pred 	%p<9>;
	.reg .b16 	%rs<3>;
	.reg .b32 	%r<137>;
	.reg .b32 	%f<60>;
	.reg .b64 	%rd<26>;

	ld.param.u64 	%rd10, [_Z19makecontrast_kernelP6uchar4PKS_ihh_param_0];
	ld.param.u64 	%rd11, [_Z19makecontrast_kernelP6uchar4PKS_ihh_param_1];
	ld.param.u32 	%r11, [_Z19makecontrast_kernelP6uchar4PKS_ihh_param_2];
	ld.param.u8 	%rs1, [_Z19makecontrast_kernelP6uchar4PKS_ihh_param_3];
	ld.param.u8 	%rs2, [_Z19makecontrast_kernelP6uchar4PKS_ihh_param_4];
	cvta.to.global.u64 	%rd1, %rd10;
	cvta.to.global.u64 	%rd2, %rd11;
	mov.u32 	%r12, %ntid.x;
	mov.u32 	%r13, %ctaid.x;
	mov.u32 	%r14, %tid.x;
	mad.lo.s32 	%r1, %r12, %r13, %r14;
	setp.gt.s32 	%p1, %r1, 609;
	@%p1 bra 	$L__BB0_10;
	cvt.u32.u16 	%r15, %rs1;
	cvt.u32.u16 	%r2, %rs2;
	sub.s32 	%r16, %r15, %r2;
	max.s32 	%r17, %r16, 1;
	cvt.rn.f32.u32 	%f2, %r17;
	mov.f32 	%f3, 0f437F0000;
	div.rn.f32 	%f1, %f3, %f2;
	setp.lt.s32 	%p2, %r11, 1;
	@%p2 bra 	$L__BB0_10;
	cvt.s64.s32 	%rd3, %r1;
	and.b32  	%r3, %r11, 3;
	setp.lt.u32 	%p3, %r11, 4;
	mov.b32 	%r136, 0;
	@%p3 bra 	$L__BB0_5;
	and.b32  	%r136, %r11, 2147483644;
	neg.s32 	%r134, %r136;
	shl.b64 	%rd12, %rd3, 2;
	add.s64 	%rd13, %rd12, 4880;
	add.s64 	%rd25, %rd2, %rd13;
	add.s64 	%rd24, %rd1, %rd13;
$L__BB0_4:
	.pragma "nounroll";
	ld.global.u32 	%r19, [%rd25+-4880];
	bfe.u32 	%r20, %r19, 0, 8;
	sub.s32 	%r21, %r20, %r2;
	cvt.rn.f32.s32 	%f4, %r21;
	mul.f32 	%f5, %f1, %f4;
	cvt.rzi.u32.f32 	%r22, %f5;
	bfe.u32 	%r23, %r19, 8, 8;
	sub.s32 	%r24, %r23, %r2;
	cvt.rn.f32.s32 	%f6, %r24;
	mul.f32 	%f7, %f1, %f6;
	cvt.rzi.u32.f32 	%r25, %f7;
	bfe.u32 	%r26, %r19, 16, 8;
	sub.s32 	%r27, %r26, %r2;
	cvt.rn.f32.s32 	%f8, %r27;
	mul.f32 	%f9, %f1, %f8;
	cvt.rzi.u32.f32 	%r28, %f9;
	bfe.u32 	%r29, %r19, 24, 8;
	sub.s32 	%r30, %r29, %r2;
	cvt.rn.f32.s32 	%f10, %r30;
	mul.f32 	%f11, %f1, %f10;
	cvt.rzi.u32.f32 	%r31, %f11;
	prmt.b32 	%r32, %r28, %r31, 0x3340U;
	prmt.b32 	%r33, %r22, %r25, 0x3340U;
	prmt.b32 	%r34, %r33, %r32, 0x5410U;
	st.global.u32 	[%rd24+-4880], %r34;
	ld.global.u32 	%r35, [%rd25+-2440];
	bfe.u32 	%r36, %r35, 0, 8;
	sub.s32 	%r37, %r36, %r2;
	cvt.rn.f32.s32 	%f12, %r37;
	mul.f32 	%f13, %f1, %f12;
	cvt.rzi.u32.f32 	%r38, %f13;
	bfe.u32 	%r39, %r35, 8, 8;
	sub.s32 	%r40, %r39, %r2;
	cvt.rn.f32.s32 	%f14, %r40;
	mul.f32 	%f15, %f1, %f14;
	cvt.rzi.u32.f32 	%r41, %f15;
	bfe.u32 	%r42, %r35, 16, 8;
	sub.s32 	%r43, %r42, %r2;
	cvt.rn.f32.s32 	%f16, %r43;
	mul.f32 	%f17, %f1, %f16;
	cvt.rzi.u32.f32 	%r44, %f17;
	bfe.u32 	%r45, %r35, 24, 8;
	sub.s32 	%r46, %r45, %r2;
	cvt.rn.f32.s32 	%f18, %r46;
	mul.f32 	%f19, %f1, %f18;
	cvt.rzi.u32.f32 	%r47, %f19;
	prmt.b32 	%r48, %r44, %r47, 0x3340U;
	prmt.b32 	%r49, %r38, %r41, 0x3340U;
	prmt.b32 	%r50, %r49, %r48, 0x5410U;
	st.global.u32 	[%rd24+-2440], %r50;
	ld.global.u32 	%r51, [%rd25];
	bfe.u32 	%r52, %r51, 0, 8;
	sub.s32 	%r53, %r52, %r2;
	cvt.rn.f32.s32 	%f20, %r53;
	mul.f32 	%f21, %f1, %f20;
	cvt.rzi.u32.f32 	%r54, %f21;
	bfe.u32 	%r55, %r51, 8, 8;
	sub.s32 	%r56, %r55, %r2;
	cvt.rn.f32.s32 	%f22, %r56;
	mul.f32 	%f23, %f1, %f22;
	cvt.rzi.u32.f32 	%r57, %f23;
	bfe.u32 	%r58, %r51, 16, 8;
	sub.s32 	%r59, %r58, %r2;
	cvt.rn.f32.s32 	%f24, %r59;
	mul.f32 	%f25, %f1, %f24;
	cvt.rzi.u32.f32 	%r60, %f25;
	bfe.u32 	%r61, %r51, 24, 8;
	sub.s32 	%r62, %r61, %r2;
	cvt.rn.f32.s32 	%f26, %r62;
	mul.f32 	%f27, %f1, %f26;
	cvt.rzi.u32.f32 	%r63, %f27;
	prmt.b32 	%r64, %r60, %r63, 0x3340U;
	prmt.b32 	%r65, %r54, %r57, 0x3340U;
	prmt.b32 	%r66, %r65, %r64, 0x5410U;
	st.global.u32 	[%rd24], %r66;
	ld.global.u32 	%r67, [%rd25+2440];
	bfe.u32 	%r68, %r67, 0, 8;
	sub.s32 	%r69, %r68, %r2;
	cvt.rn.f32.s32 	%f28, %r69;
	mul.f32 	%f29, %f1, %f28;
	cvt.rzi.u32.f32 	%r70, %f29;
	bfe.u32 	%r71, %r67, 8, 8;
	sub.s32 	%r72, %r71, %r2;
	cvt.rn.f32.s32 	%f30, %r72;
	mul.f32 	%f31, %f1, %f30;
	cvt.rzi.u32.f32 	%r73, %f31;
	bfe.u32 	%r74, %r67, 16, 8;
	sub.s32 	%r75, %r74, %r2;
	cvt.rn.f32.s32 	%f32, %r75;
	mul.f32 	%f33, %f1, %f32;
	cvt.rzi.u32.f32 	%r76, %f33;
	bfe.u32 	%r77, %r67, 24, 8;
	sub.s32 	%r78, %r77, %r2;
	cvt.rn.f32.s32 	%f34, %r78;
	mul.f32 	%f35, %f1, %f34;
	cvt.rzi.u32.f32 	%r79, %f35;
	prmt.b32 	%r80, %r76, %r79, 0x3340U;
	prmt.b32 	%r81, %r70, %r73, 0x3340U;
	prmt.b32 	%r82, %r81, %r80, 0x5410U;
	st.global.u32 	[%rd24+2440], %r82;
	add.s32 	%r134, %r134, 4;
	add.s64 	%rd25, %rd25, 9760;
	add.s64 	%rd24, %rd24, 9760;
	setp.ne.s32 	%p4, %r134, 0;
	@%p4 bra 	$L__BB0_4;
$L__BB0_5:
	setp.eq.s32 	%p5, %r3, 0;
	@%p5 bra 	$L__BB0_10;
	setp.eq.s32 	%p6, %r3, 1;
	@%p6 bra 	$L__BB0_8;
	mul.lo.s32 	%r83, %r136, 610;
	cvt.u64.u32 	%rd14, %r83;
	add.s64 	%rd15, %rd14, %rd3;
	shl.b64 	%rd16, %rd15, 2;
	add.s64 	%rd17, %rd2, %rd16;
	add.s64 	%rd18, %rd1, %rd16;
	ld.global.u32 	%r84, [%rd17];
	bfe.u32 	%r85, %r84, 0, 8;
	sub.s32 	%r86, %r85, %r2;
	cvt.rn.f32.s32 	%f36, %r86;
	mul.f32 	%f37, %f1, %f36;
	cvt.rzi.u32.f32 	%r87, %f37;
	bfe.u32 	%r88, %r84, 8, 8;
	sub.s32 	%r89, %r88, %r2;
	cvt.rn.f32.s32 	%f38, %r89;
	mul.f32 	%f39, %f1, %f38;
	cvt.rzi.u32.f32 	%r90, %f39;
	bfe.u32 	%r91, %r84, 16, 8;
	sub.s32 	%r92, %r91, %r2;
	cvt.rn.f32.s32 	%f40, %r92;
	mul.f32 	%f41, %f1, %f40;
	cvt.rzi.u32.f32 	%r93, %f41;
	bfe.u32 	%r94, %r84, 24, 8;
	sub.s32 	%r95, %r94, %r2;
	cvt.rn.f32.s32 	%f42, %r95;
	mul.f32 	%f43, %f1, %f42;
	cvt.rzi.u32.f32 	%r96, %f43;
	prmt.b32 	%r97, %r93, %r96, 0x3340U;
	prmt.b32 	%r98, %r87, %r90, 0x3340U;
	prmt.b32 	%r99, %r98, %r97, 0x5410U;
	st.global.u32 	[%rd18], %r99;
	ld.global.u32 	%r100, [%rd17+2440];
	bfe.u32 	%r101, %r100, 0, 8;
	sub.s32 	%r102, %r101, %r2;
	cvt.rn.f32.s32 	%f44, %r102;
	mul.f32 	%f45, %f1, %f44;
	cvt.rzi.u32.f32 	%r103, %f45;
	bfe.u32 	%r104, %r100, 8, 8;
	sub.s32 	%r105, %r104, %r2;
	cvt.rn.f32.s32 	%f46, %r105;
	mul.f32 	%f47, %f1, %f46;
	cvt.rzi.u32.f32 	%r106, %f47;
	bfe.u32 	%r107, %r100, 16, 8;
	sub.s32 	%r108, %r107, %r2;
	cvt.rn.f32.s32 	%f48, %r108;
	mul.f32 	%f49, %f1, %f48;
	cvt.rzi.u32.f32 	%r109, %f49;
	bfe.u32 	%r110, %r100, 24, 8;
	sub.s32 	%r111, %r110, %r2;
	cvt.rn.f32.s32 	%f50, %r111;
	mul.f32 	%f51, %f1, %f50;
	cvt.rzi.u32.f32 	%r112, %f51;
	prmt.b32 	%r113, %r109, %r112, 0x3340U;
	prmt.b32 	%r114, %r103, %r106, 0x3340U;
	prmt.b32 	%r115, %r114, %r113, 0x5410U;
	st.global.u32 	[%rd18+2440], %r115;
	add.s32 	%r136, %r136, 2;
$L__BB0_8:
	and.b32  	%r116, %r11, 1;
	setp.eq.b32 	%p7, %r116, 1;
	not.pred 	%p8, %p7;
	@%p8 bra 	$L__BB0_10;
	mul.lo.s32 	%r117, %r136, 610;
	cvt.u64.u32 	%rd19, %r117;
	add.s64 	%rd20, %rd19, %rd3;
	shl.b64 	%rd21, %rd20, 2;
	add.s64 	%rd22, %rd2, %rd21;
	add.s64 	%rd23, %rd1, %rd21;
	ld.global.u32 	%r118, [%rd22];
	bfe.u32 	%r119, %r118, 0, 8;
	sub.s32 	%r120, %r119, %r2;
	cvt.rn.f32.s32 	%f52, %r120;
	mul.f32 	%f53, %f1, %f52;
	cvt.rzi.u32.f32 	%r121, %f53;
	bfe.u32 	%r122, %r118, 8, 8;
	sub.s32 	%r123, %r122, %r2;
	cvt.rn.f32.s32 	%f54, %r123;
	mul.f32 	%f55, %f1, %f54;
	cvt.rzi.u32.f32 	%r124, %f55;
	bfe.u32 	%r125, %r118, 16, 8;
	sub.s32 	%r126, %r125, %r2;
	cvt.rn.f32.s32 	%f56, %r126;
	mul.f32 	%f57, %f1, %f56;
	cvt.rzi.u32.f32 	%r127, %f57;
	bfe.u32 	%r128, %r118, 24, 8;
	sub.s32 	%r129, %r128, %r2;
	cvt.rn.f32.s32 	%f58, %r129;
	mul.f32 	%f59, %f1, %f58;
	cvt.rzi.u32.f32 	%r130, %f59;
	prmt.b32 	%r131, %r127, %r130, 0x3340U;
	prmt.b32 	%r132, %r121, %r124, 0x3340U;
	prmt.b32 	%r133, %r132, %r131, 0x5410U;
	st.global.u32 	[%rd23], %r133;
$L__BB0_10:
	ret;

}
	// .globl	_Z20makecontrast1_kernelPhPKhihh
.visible .entry _Z20makecontrast1_kernelPhPKhihh(
	.param .u64 .ptr .align 1 _Z20makecontrast1_kernelPhPKhihh_param_0,
	.param .u64 .ptr .align 1 _Z20makecontrast1_kernelPhPKhihh_param_1,
	.param .u32 _Z20makecontrast1_kernelPhPKhihh_param_2,
	.param .u8 _Z20makecontrast1_kernelPhPKhihh_param_3,
	.param .u8 _Z20makecontrast1_kernelPhPKhihh_param_4
)
{
	.reg .pred 	%p<11>;
	.reg .b16 	%rs<3>;
	.reg .b32 	%r<75>;
	.reg .b32 	%f<34>;
	.reg .b64 	%rd<27>;

	ld.param.u64 	%rd10, [_Z20makecontrast1_kernelPhPKhihh_param_0];
	ld.param.u64 	%rd11, [_Z20makecontrast1_kernelPhPKhihh_param_1];
	ld.param.u32 	%r14, [_Z20makecontrast1_kernelPhPKhihh_param_2];
	ld.param.u8 	%rs1, [_Z20makecontrast1_kernelPhPKhihh_param_3];
	ld.param.u8 	%rs2, [_Z20makecontrast1_kernelPhPKhihh_param_4];
	cvta.to.global.u64 	%rd1, %rd10;
	cvta.to.global.u64 	%rd2, %rd11;
	mov.u32 	%r15, %ntid.x;
	mov.u32 	%r16, %ctaid.x;
	mov.u32 	%r17, %tid.x;
	mad.lo.s32 	%r1, %r15, %r16, %r17;
	setp.gt.s32 	%p1, %r1, 2439;
	@%p1 bra 	$L__BB1_13;
	cvt.u32.u16 	%r18, %rs1;
	cvt.u32.u16 	%r2, %rs2;
	sub.s32 	%r19, %r18, %r2;
	max.s32 	%r20, %r19, 1;
	cvt.rn.f32.u32 	%f2, %r20;
	mov.f32 	%f3, 0f437F0000;
	div.rn.f32 	%f1, %f3, %f2;
	setp.lt.s32 	%p2, %r14, 1;
	@%p2 bra 	$L__BB1_13;
	cvt.s64.s32 	%rd3, %r1;
	and.b32  	%r3, %r14, 7;
	setp.lt.u32 	%p3, %r14, 8;
	mov.b32 	%r73, 0;
	@%p3 bra 	$L__BB1_5;
	and.b32  	%r73, %r14, 2147483640;
	neg.s32 	%r71, %r73;
	add.s64 	%rd12, %rd3, 9760;
	add.s64 	%rd26, %rd2, %rd12;
	add.s64 	%rd25, %rd1, %rd12;
$L__BB1_4:
	.pragma "nounroll";
	ld.global.u8 	%r22, [%rd26+-9760];
	sub.s32 	%r23, %r22, %r2;
	cvt.rn.f32.s32 	%f4, %r23;
	mul.f32 	%f5, %f1, %f4;
	cvt.rzi.u32.f32 	%r24, %f5;
	st.global.u8 	[%rd25+-9760], %r24;
	ld.global.u8 	%r25, [%rd26+-7320];
	sub.s32 	%r26, %r25, %r2;
	cvt.rn.f32.s32 	%f6, %r26;
	mul.f32 	%f7, %f1, %f6;
	cvt.rzi.u32.f32 	%r27, %f7;
	st.global.u8 	[%rd25+-7320], %r27;
	ld.global.u8 	%r28, [%rd26+-4880];
	sub.s32 	%r29, %r28, %r2;
	cvt.rn.f32.s32 	%f8, %r29;
	mul.f32 	%f9, %f1, %f8;
	cvt.rzi.u32.f32 	%r30, %f9;
	st.global.u8 	[%rd25+-4880], %r30;
	ld.global.u8 	%r31, [%rd26+-2440];
	sub.s32 	%r32, %r31, %r2;
	cvt.rn.f32.s32 	%f10, %r32;
	mul.f32 	%f11, %f1, %f10;
	cvt.rzi.u32.f32 	%r33, %f11;
	st.global.u8 	[%rd25+-2440], %r33;
	ld.global.u8 	%r34, [%rd26];
	sub.s32 	%r35, %r34, %r2;
	cvt.rn.f32.s32 	%f12, %r35;
	mul.f32 	%f13, %f1, %f12;
	cvt.rzi.u32.f32 	%r36, %f13;
	st.global.u8 	[%rd25], %r36;
	ld.global.u8 	%r37, [%rd26+2440];
	sub.s32 	%r38, %r37, %r2;
	cvt.rn.f32.s32 	%f14, %r38;
	mul.f32 	%f15, %f1, %f14;
	cvt.rzi.u32.f32 	%r39, %f15;
	st.global.u8 	[%rd25+2440], %r39;
	ld.global.u8 	%r40, [%rd26+4880];
	sub.s32 	%r41, %r40, %r2;
	cvt.rn.f32.s32 	%f16, %r41;
	mul.f32 	%f17, %f1, %f16;
	cvt.rzi.u32.f32 	%r42, %f17;
	st.global.u8 	[%rd25+4880], %r42;
	ld.global.u8 	%r43, [%rd26+7320];
	sub.s32 	%r44, %r43, %r2;
	cvt.rn.f32.s32 	%f18, %r44;
	mul.f32 	%f19, %f1, %f18;
	cvt.rzi.u32.f32 	%r45, %f19;
	st.global.u8 	[%rd25+7320], %r45;
	add.s32 	%r71, %r71, 8;
	add.s64 	%rd26, %rd26, 19520;
	add.s64 	%rd25, %rd25, 19520;
	setp.ne.s32 	%p4, %r71, 0;
	@%p4 bra 	$L__BB1_4;
$L__BB1_5:
	setp.eq.s32 	%p5, %r3, 0;
	@%p5 bra 	$L__BB1_13;
	and.b32  	%r9, %r14, 3;
	setp.lt.u32 	%p6, %r3, 4;
	@%p6 bra 	$L__BB1_8;
	mul.lo.s32 	%r46, %r73, 2440;
	cvt.u64.u32 	%rd13, %r46;
	add.s64 	%rd14, %rd13, %rd3;
	add.s64 	%rd15, %rd2, %rd14;
	add.s64 	%rd16, %rd1, %rd14;
	ld.global.u8 	%r47, [%rd15];
	sub.s32 	%r48, %r47, %r2;
	cvt.rn.f32.s32 	%f20, %r48;
	mul.f32 	%f21, %f1, %f20;
	cvt.rzi.u32.f32 	%r49, %f21;
	st.global.u8 	[%rd16], %r49;
	ld.global.u8 	%r50, [%rd15+2440];
	sub.s32 	%r51, %r50, %r2;
	cvt.rn.f32.s32 	%f22, %r51;
	mul.f32 	%f23, %f1, %f22;
	cvt.rzi.u32.f32 	%r52, %f23;
	st.global.u8 	[%rd16+2440], %r52;
	ld.global.u8 	%r53, [%rd15+4880];
	sub.s32 	%r54, %r53, %r2;
	cvt.rn.f32.s32 	%f24, %r54;
	mul.f32 	%f25, %f1, %f24;
	cvt.rzi.u32.f32 	%r55, %f25;
	st.global.u8 	[%rd16+4880], %r55;
	ld.global.u8 	%r56, [%rd15+7320];
	sub.s32 	%r57, %r56, %r2;
	cvt.rn.f32.s32 	%f26, %r57;
	mul.f32 	%f27, %f1, %f26;
	cvt.rzi.u32.f32 	%r58, %f27;
	st.global.u8 	[%rd16+7320], %r58;
	add.s32 	%r73, %r73, 4;
$L__BB1_8:
	setp.eq.s32 	%p7, %r9, 0;
	@%p7 bra 	$L__BB1_13;
	setp.eq.s32 	%p8, %r9, 1;
	@%p8 bra 	$L__BB1_11;
	mul.lo.s32 	%r59, %r73, 2440;
	cvt.u64.u32 	%rd17, %r59;
	add.s64 	%rd18, %rd17, %rd3;
	add.s64 	%rd19, %rd2, %rd18;
	add.s64 	%rd20, %rd1, %rd18;
	ld.global.u8 	%r60, [%rd19];
	sub.s32 	%r61, %r60, %r2;
	cvt.rn.f32.s32 	%f28, %r61;
	mul.f32 	%f29, %f1, %f28;
	cvt.rzi.u32.f32 	%r62, %f29;
	st.global.u8 	[%rd20], %r62;
	ld.global.u8 	%r63, [%rd19+2440];
	sub.s32 	%r64, %r63, %r2;
	cvt.rn.f32.s32 	%f30, %r64;
	mul.f32 	%f31, %f1, %f30;
	cvt.rzi.u32.f32 	%r65, %f31;
	st.global.u8 	[%rd20+2440], %r65;
	add.s32 	%r73, %r73, 2;
$L__BB1_11:
	and.b32  	%r66, %r14, 1;
	setp.eq.b32 	%p9, %r66, 1;
	not.pred 	%p10, %p9;
	@%p10 bra 	$L__BB1_13;
	mul.lo.s32 	%r67, %r73, 2440;
	cvt.u64.u32 	%rd21, %r67;
	add.s64 	%rd22, %rd21, %rd3;
	add.s64 	%rd23, %rd2, %rd22;
	add.s64 	%rd24, %rd1, %rd22;
	ld.global.u8 	%r68, [%rd23];
	sub.s32 	%r69, %r68, %r2;
	cvt.rn.f32.s32 	%f32, %r69;
	mul.f32 	%f33, %f1, %f32;
	cvt.rzi.u32.f32 	%r70, %f33;
	st.global.u8 	[%rd24], %r70;
$L__BB1_13:
	ret;

}
	// .globl	_Z18verticalave_kernelPhPKhiS_S_
.visible .entry _Z18verticalave_kernelPhPKhiS_S_(
	.param .u64 .ptr .align 1 _Z18verticalave_kernelPhPKhiS_S__param_0,
	.param .u64 .ptr .align 1 _Z18verticalave_kernelPhPKhiS_S__param_1,
	.param .u32 _Z18verticalave_kernelPhPKhiS_S__param_2,
	.param .u64 .ptr .align 1 _Z18verticalave_kernelPhPKhiS_S__param_3,
	.param .u64 .ptr .align 1 _Z18verticalave_kernelPhPKhiS_S__param_4
)
{
	.reg .pred 	%p<20>;
	.reg .b16 	%rs<139>;
	.reg .b32 	%r<141>;
	.reg .b64 	%rd<31>;

	ld.param.u64 	%rd4, [_Z18verticalave_kernelPhPKhiS_S__param_0];
	ld.param.u64 	%rd7, [_Z18verticalave_kernelPhPKhiS_S__param_1];
	ld.param.u32 	%r51, [_Z18verticalave_kernelPhPKhiS_S__param_2];
	ld.param.u64 	%rd5, [_Z18verticalave_kernelPhPKhiS_S__param_3];
	ld.param.u64 	%rd6, [_Z18verticalave_kernelPhPKhiS_S__param_4];
	cvta.to.global.u64 	%rd1, %rd7;
	mov.u32 	%r52, %ntid.x;
	mov.u32 	%r53, %ctaid.x;
	mov.u32 	%r54, %tid.x;
	mad.lo.s32 	%r1, %r52, %r53, %r54;
	setp.gt.s32 	%p1, %r1, 2439;
	@%p1 bra 	$L__BB2_28;
	setp.lt.s32 	%p2, %r51, 1;
	mov.b32 	%r130, 0;
	@%p2 bra 	$L__BB2_14;
	and.b32  	%r2, %r51, 15;
	setp.lt.u32 	%p3, %r51, 16;
	mov.b32 	%r130, 0;
	mov.u32 	%r132, %r1;
	@%p3 bra 	$L__BB2_5;
	and.b32  	%r59, %r51, 2147483632;
	neg.s32 	%r131, %r59;
	add.s64 	%rd2, %rd1, 19520;
	mov.b32 	%r130, 0;
	mov.u32 	%r132, %r1;
$L__BB2_4:
	.pragma "nounroll";
	cvt.s64.s32 	%rd8, %r132;
	add.s64 	%rd9, %rd2, %rd8;
	ld.global.u8 	%r60, [%rd9+-19520];
	add.s32 	%r61, %r130, %r60;
	ld.global.u8 	%r62, [%rd9+-17080];
	add.s32 	%r63, %r61, %r62;
	ld.global.u8 	%r64, [%rd9+-14640];
	add.s32 	%r65, %r63, %r64;
	ld.global.u8 	%r66, [%rd9+-12200];
	add.s32 	%r67, %r65, %r66;
	ld.global.u8 	%r68, [%rd9+-9760];
	add.s32 	%r69, %r67, %r68;
	ld.global.u8 	%r70, [%rd9+-7320];
	add.s32 	%r71, %r69, %r70;
	ld.global.u8 	%r72, [%rd9+-4880];
	add.s32 	%r73, %r71, %r72;
	ld.global.u8 	%r74, [%rd9+-2440];
	add.s32 	%r75, %r73, %r74;
	ld.global.u8 	%r76, [%rd9];
	add.s32 	%r77, %r75, %r76;
	ld.global.u8 	%r78, [%rd9+2440];
	add.s32 	%r79, %r77, %r78;
	ld.global.u8 	%r80, [%rd9+4880];
	add.s32 	%r81, %r79, %r80;
	ld.global.u8 	%r82, [%rd9+7320];
	add.s32 	%r83, %r81, %r82;
	ld.global.u8 	%r84, [%rd9+9760];
	add.s32 	%r85, %r83, %r84;
	ld.global.u8 	%r86, [%rd9+12200];
	add.s32 	%r87, %r85, %r86;
	ld.global.u8 	%r88, [%rd9+14640];
	add.s32 	%r89, %r87, %r88;
	ld.global.u8 	%r90, [%rd9+17080];
	add.s32 	%r130, %r89, %r90;
	add.s32 	%r132, %r132, 39040;
	add.s32 	%r131, %r131, 16;
	setp.eq.s32 	%p4, %r131, 0;
	@%p4 bra 	$L__BB2_5;
	bra.uni 	$L__BB2_4;
$L__BB2_5:
	setp.eq.s32 	%p5, %r2, 0;
	@%p5 bra 	$L__BB2_14;
	and.b32  	%r7, %r51, 7;
	setp.lt.u32 	%p6, %r2, 8;
	@%p6 bra 	$L__BB2_8;
	cvt.s64.s32 	%rd10, %r132;
	add.s64 	%rd11, %rd1, %rd10;
	ld.global.u8 	%r92, [%rd11];
	add.s32 	%r93, %r130, %r92;
	ld.global.u8 	%r94, [%rd11+2440];
	add.s32 	%r95, %r93, %r94;
	ld.global.u8 	%r96, [%rd11+4880];
	add.s32 	%r97, %r95, %r96;
	ld.global.u8 	%r98, [%rd11+7320];
	add.s32 	%r99, %r97, %r98;
	ld.global.u8 	%r100, [%rd11+9760];
	add.s32 	%r101, %r99, %r100;
	ld.global.u8 	%r102, [%rd11+12200];
	add.s32 	%r103, %r101, %r102;
	ld.global.u8 	%r104, [%rd11+14640];
	add.s32 	%r105, %r103, %r104;
	ld.global.u8 	%r106, [%rd11+17080];
	add.s32 	%r130, %r105, %r106;
	add.s32 	%r132, %r132, 19520;
$L__BB2_8:
	setp.eq.s32 	%p7, %r7, 0;
	@%p7 bra 	$L__BB2_14;
	and.b32  	%r13, %r51, 3;
	setp.lt.u32 	%p8, %r7, 4;
	@%p8 bra 	$L__BB2_11;
	cvt.s64.s32 	%rd12, %r132;
	add.s64 	%rd13, %rd1, %rd12;
	ld.global.u8 	%r108, [%rd13];
	add.s32 	%r109, %r130, %r108;
	ld.global.u8 	%r110, [%rd13+2440];
	add.s32 	%r111, %r109, %r110;
	ld.global.u8 	%r112, [%rd13+4880];
	add.s32 	%r113, %r111, %r112;
	ld.global.u8 	%r114, [%rd13+7320];
	add.s32 	%r130, %r113, %r114;
	add.s32 	%r132, %r132, 9760;
$L__BB2_11:
	setp.eq.s32 	%p9, %r13, 0;
	@%p9 bra 	$L__BB2_14;
	neg.s32 	%r127, %r13;
$L__BB2_13:
	.pragma "nounroll";
	cvt.s64.s32 	%rd14, %r132;
	add.s64 	%rd15, %rd1, %rd14;
	ld.global.u8 	%r115, [%rd15];
	add.s32 	%r130, %r130, %r115;
	add.s32 	%r132, %r132, 2440;
	add.s32 	%r127, %r127, 1;
	setp.ne.s32 	%p10, %r127, 0;
	@%p10 bra 	$L__BB2_13;
$L__BB2_14:
	setp.lt.s32 	%p11, %r51, 1;
	mov.b16 	%rs138, 255;
	mov.b16 	%rs137, 0;
	@%p11 bra 	$L__BB2_27;
	and.b32  	%r27, %r51, 15;
	setp.lt.u32 	%p12, %r51, 16;
	mov.b16 	%rs137, 0;
	mov.b16 	%rs138, 255;
	mov.u32 	%r136, %r1;
	@%p12 bra 	$L__BB2_18;
	and.b32  	%r116, %r51, 2147483632;
	neg.s32 	%r134, %r116;
	add.s64 	%rd3, %rd1, 19520;
	mov.b16 	%rs137, 0;
	mov.b16 	%rs138, 255;
	mov.u32 	%r136, %r1;
$L__BB2_17:
	.pragma "nounroll";
	cvt.s64.s32 	%rd16, %r136;
	add.s64 	%rd17, %rd3, %rd16;
	ld.global.u8 	%rs34, [%rd17+-19520];
	and.b16  	%rs35, %rs137, 255;
	max.u16 	%rs36, %rs34, %rs35;
	and.b16  	%rs37, %rs138, 255;
	min.u16 	%rs38, %rs34, %rs37;
	ld.global.u8 	%rs39, [%rd17+-17080];
	max.u16 	%rs40, %rs39, %rs36;
	min.u16 	%rs41, %rs39, %rs38;
	ld.global.u8 	%rs42, [%rd17+-14640];
	max.u16 	%rs43, %rs42, %rs40;
	min.u16 	%rs44, %rs42, %rs41;
	ld.global.u8 	%rs45, [%rd17+-12200];
	max.u16 	%rs46, %rs45, %rs43;
	min.u16 	%rs47, %rs45, %rs44;
	ld.global.u8 	%rs48, [%rd17+-9760];
	max.u16 	%rs49, %rs48, %rs46;
	min.u16 	%rs50, %rs48, %rs47;
	ld.global.u8 	%rs51, [%rd17+-7320];
	max.u16 	%rs52, %rs51, %rs49;
	min.u16 	%rs53, %rs51, %rs50;
	ld.global.u8 	%rs54, [%rd17+-4880];
	max.u16 	%rs55, %rs54, %rs52;
	min.u16 	%rs56, %rs54, %rs53;
	ld.global.u8 	%rs57, [%rd17+-2440];
	max.u16 	%rs58, %rs57, %rs55;
	min.u16 	%rs59, %rs57, %rs56;
	ld.global.u8 	%rs60, [%rd17];
	max.u16 	%rs61, %rs60, %rs58;
	min.u16 	%rs62, %rs60, %rs59;
	ld.global.u8 	%rs63, [%rd17+2440];
	max.u16 	%rs64, %rs63, %rs61;
	min.u16 	%rs65, %rs63, %rs62;
	ld.global.u8 	%rs66, [%rd17+4880];
	max.u16 	%rs67, %rs66, %rs64;
	min.u16 	%rs68, %rs66, %rs65;
	ld.global.u8 	%rs69, [%rd17+7320];
	max.u16 	%rs70, %rs69, %rs67;
	min.u16 	%rs71, %rs69, %rs68;
	ld.global.u8 	%rs72, [%rd17+9760];
	max.u16 	%rs73, %rs72, %rs70;
	min.u16 	%rs74, %rs72, %rs71;
	ld.global.u8 	%rs75, [%rd17+12200];
	max.u16 	%rs76, %rs75, %rs73;
	min.u16 	%rs77, %rs75, %rs74;
	ld.global.u8 	%rs78, [%rd17+14640];
	max.u16 	%rs79, %rs78, %rs76;
	min.u16 	%rs80, %rs78, %rs77;
	ld.global.u8 	%rs81, [%rd17+17080];
	max.u16 	%rs137, %rs81, %rs79;
	min.u16 	%rs138, %rs81, %rs80;
	add.s32 	%r136, %r136, 39040;
	add.s32 	%r134, %r134, 16;
	setp.ne.s32 	%p13, %r134, 0;
	@%p13 bra 	$L__BB2_17;
$L__BB2_18:
	setp.eq.s32 	%p14, %r27, 0;
	@%p14 bra 	$L__BB2_27;
	and.b32  	%r40, %r51, 7;
	setp.lt.u32 	%p15, %r27, 8;
	@%p15 bra 	$L__BB2_21;
	cvt.s64.s32 	%rd18, %r136;
	add.s64 	%rd19, %rd1, %rd18;
	ld.global.u8 	%rs83, [%rd19];
	and.b16  	%rs84, %rs137, 255;
	max.u16 	%rs85, %rs83, %rs84;
	min.u16 	%rs86, %rs83, %rs138;
	ld.global.u8 	%rs87, [%rd19+2440];
	max.u16 	%rs88, %rs87, %rs85;
	min.u16 	%rs89, %rs87, %rs86;
	ld.global.u8 	%rs90, [%rd19+4880];
	max.u16 	%rs91, %rs90, %rs88;
	min.u16 	%rs92, %rs90, %rs89;
	ld.global.u8 	%rs93, [%rd19+7320];
	max.u16 	%rs94, %rs93, %rs91;
	min.u16 	%rs95, %rs93, %rs92;
	ld.global.u8 	%rs96, [%rd19+9760];
	max.u16 	%rs97, %rs96, %rs94;
	min.u16 	%rs98, %rs96, %rs95;
	ld.global.u8 	%rs99, [%rd19+12200];
	max.u16 	%rs100, %rs99, %rs97;
	min.u16 	%rs101, %rs99, %rs98;
	ld.global.u8 	%rs102, [%rd19+14640];
	max.u16 	%rs103, %rs102, %rs100;
	min.u16 	%rs104, %rs102, %rs101;
	ld.global.u8 	%rs105, [%rd19+17080];
	max.u16 	%rs137, %rs105, %rs103;
	min.u16 	%rs138, %rs105, %rs104;
	add.s32 	%r136, %r136, 19520;
$L__BB2_21:
	setp.eq.s32 	%p16, %r40, 0;
	@%p16 bra 	$L__BB2_27;
	and.b32  	%r43, %r51, 3;
	setp.lt.u32 	%p17, %r40, 4;
	@%p17 bra 	$L__BB2_24;
	cvt.s64.s32 	%rd20, %r136;
	add.s64 	%rd21, %rd1, %rd20;
	ld.global.u8 	%rs107, [%rd21];
	and.b16  	%rs108, %rs137, 255;
	max.u16 	%rs109, %rs107, %rs108;
	min.u16 	%rs110, %rs107, %rs138;
	ld.global.u8 	%rs111, [%rd21+2440];
	max.u16 	%rs112, %rs111, %rs109;
	min.u16 	%rs113, %rs111, %rs110;
	ld.global.u8 	%rs114, [%rd21+4880];
	max.u16 	%rs115, %rs114, %rs112;
	min.u16 	%rs116, %rs114, %rs113;
	ld.global.u8 	%rs117, [%rd21+7320];
	max.u16 	%rs137, %rs117, %rs115;
	min.u16 	%rs138, %rs117, %rs116;
	add.s32 	%r136, %r136, 9760;
$L__BB2_24:
	setp.eq.s32 	%p18, %r43, 0;
	@%p18 bra 	$L__BB2_27;
	neg.s32 	%r139, %r43;
$L__BB2_26:
	.pragma "nounroll";
	cvt.s64.s32 	%rd22, %r136;
	add.s64 	%rd23, %rd1, %rd22;
	ld.global.u8 	%rs118, [%rd23];
	and.b16  	%rs119, %rs137, 255;
	max.u16 	%rs137, %rs118, %rs119;
	and.b16  	%rs120, %rs138, 255;
	min.u16 	%rs138, %rs118, %rs120;
	add.s32 	%r136, %r136, 2440;
	add.s32 	%r139, %r139, 1;
	setp.ne.s32 	%p19, %r139, 0;
	@%p19 bra 	$L__BB2_26;
$L__BB2_27:
	div.u32 	%r117, %r130, %r51;
	cvt.s64.s32 	%rd24, %r1;
	cvta.to.global.u64 	%rd25, %rd4;
	add.s64 	%rd26, %rd25, %rd24;
	st.global.u8 	[%rd26], %r117;
	cvta.to.global.u64 	%rd27, %rd5;
	add.s64 	%rd28, %rd27, %rd24;
	st.global.u8 	[%rd28], %rs137;
	cvta.to.global.u64 	%rd29, %rd6;
	add.s64 	%rd30, %rd29, %rd24;
	st.global.u8 	[%rd30], %rs138;
$L__BB2_28:
	ret;

}
	// .globl	_Z9addKernelPiPKiS1_
.visible .entry _Z9addKernelPiPKiS1_(
	.param .u64 .ptr .align 1 _Z9addKernelPiPKiS1__param_0,
	.param .u64 .ptr .align 1 _Z9addKernelPiPKiS1__param_1,
	.param .u64 .ptr .align 1 _Z9addKernelPiPKiS1__param_2
)
{
	.local .align 8 .b8 	__local_depot3[16];
	.reg .b64 	%SP;
	.reg .b64 	%SPL;
	.reg .b32 	%r<7>;
	.reg .b64 	%rd<15>;

	mov.u64 	%SPL, __local_depot3;
	cvta.local.u64 	%SP, %SPL;
	ld.param.u64 	%rd1, [_Z9addKernelPiPKiS1__param_0];
	ld.param.u64 	%rd2, [_Z9addKernelPiPKiS1__param_1];
	ld.param.u64 	%rd3, [_Z9addKernelPiPKiS1__param_2];
	cvta.to.global.u64 	%rd4, %rd1;
	cvta.to.global.u64 	%rd5, %rd3;
	cvta.to.global.u64 	%rd6, %rd2;
	add.u64 	%rd7, %SP, 0;
	add.u64 	%rd8, %SPL, 0;
	mov.u32 	%r1, %tid.x;
	mul.wide.u32 	%rd9, %r1, 4;
	add.s64 	%rd10, %rd6, %rd9;
	ld.global.u32 	%r2, [%rd10];
	add.s64 	%rd11, %rd5, %rd9;
	ld.global.u32 	%r3, [%rd11];
	add.s32 	%r4, %r3, %r2;
	add.s64 	%rd12, %rd4, %rd9;
	st.global.u32 	[%rd12], %r4;
	st.local.v2.u32 	[%rd8], {%r2, %r3};
	st.local.u32 	[%rd8+8], %r4;
	mov.u64 	%rd13, $str;
	cvta.global.u64 	%rd14, %rd13;
	{ // callseq 0, 0
	.param .b64 param0;
	st.param.b64 	[param0], %rd14;
	.param .b64 param1;
	st.param.b64 	[param1], %rd7;
	.param .b32 retval0;
	call.uni (retval0), 
	vprintf, 
	(
	param0, 
	param1
	);
	ld.param.b32 	%r5, [retval0];
	} // callseq 0
	ret;

}
	// .globl	_Z16convvalue_kernelPhPKhiif
.visible .entry _Z16convvalue_kernelPhPKhiif(
	.param .u64 .ptr .align 1 _Z16convvalue_kernelPhPKhiif_param_0,
	.param .u64 .ptr .align 1 _Z16convvalue_kernelPhPKhiif_param_1,
	.param .u32 _Z16convvalue_kernelPhPKhiif_param_2,
	.param .u32 _Z16convvalue_kernelPhPKhiif_param_3,
	.param .f32 _Z16convvalue_kernelPhPKhiif_param_4
)
{
	.reg .pred 	%p<31>;
	.reg .b16 	%rs<22>;
	.reg .b32 	%r<48>;
	.reg .b32 	%f<65>;
	.reg .b64 	%rd<24>;

	ld.param.u64 	%rd3, [_Z16convvalue_kernelPhPKhiif_param_0];
	ld.param.u64 	%rd4, [_Z16convvalue_kernelPhPKhiif_param_1];
	ld.param.u32 	%r14, [_Z16convvalue_kernelPhPKhiif_param_2];
	ld.param.u32 	%r15, [_Z16convvalue_kernelPhPKhiif_param_3];
	ld.param.f32 	%f1, [_Z16convvalue_kernelPhPKhiif_param_4];
	cvta.to.global.u64 	%rd1, %rd3;
	cvta.to.global.u64 	%rd2, %rd4;
	mov.u32 	%r16, %ntid.x;
	mov.u32 	%r17, %ctaid.x;
	mov.u32 	%r18, %tid.x;
	mad.lo.s32 	%r1, %r16, %r17, %r18;
	setp.gt.s32 	%p1, %r1, 1919;
	setp.lt.s32 	%p2, %r14, 1;
	or.pred  	%p3, %p1, %p2;
	@%p3 bra 	$L__BB4_9;
	mul.lo.s32 	%r2, %r1, 3;
	and.b32  	%r3, %r14, 3;
	setp.lt.u32 	%p4, %r14, 4;
	mov.b32 	%r47, 0;
	@%p4 bra 	$L__BB4_4;
	and.b32  	%r47, %r14, 2147483644;
	neg.s32 	%r45, %r47;
	shl.b32 	%r6, %r15, 2;
	cvt.s64.s32 	%rd8, %r15;
	mov.u32 	%r44, %r2;
$L__BB4_3:
	.pragma "nounroll";
	cvt.s64.s32 	%rd5, %r44;
	add.s64 	%rd6, %rd2, %rd5;
	ld.global.u8 	%rs1, [%rd6];
	ld.global.u8 	%rs2, [%rd6+1];
	ld.global.u8 	%rs3, [%rd6+2];
	cvt.rn.f32.u16 	%f2, %rs1;
	mul.f32 	%f3, %f1, %f2;
	cvt.rn.f32.u16 	%f4, %rs2;
	mul.f32 	%f5, %f1, %f4;
	cvt.rn.f32.u16 	%f6, %rs3;
	mul.f32 	%f7, %f1, %f6;
	setp.gt.f32 	%p5, %f3, 0f437F0000;
	selp.f32 	%f8, 0f437F0000, %f3, %p5;
	setp.gt.f32 	%p6, %f5, 0f437F0000;
	selp.f32 	%f9, 0f437F0000, %f5, %p6;
	setp.gt.f32 	%p7, %f7, 0f437F0000;
	selp.f32 	%f10, 0f437F0000, %f7, %p7;
	cvt.rzi.u32.f32 	%r20, %f8;
	add.s64 	%rd7, %rd1, %rd5;
	st.global.u8 	[%rd7], %r20;
	cvt.rzi.u32.f32 	%r21, %f9;
	st.global.u8 	[%rd7+1], %r21;
	cvt.rzi.u32.f32 	%r22, %f10;
	st.global.u8 	[%rd7+2], %r22;
	add.s64 	%rd9, %rd6, %rd8;
	ld.global.u8 	%rs4, [%rd9];
	ld.global.u8 	%rs5, [%rd9+1];
	ld.global.u8 	%rs6, [%rd9+2];
	cvt.rn.f32.u16 	%f11, %rs4;
	mul.f32 	%f12, %f1, %f11;
	cvt.rn.f32.u16 	%f13, %rs5;
	mul.f32 	%f14, %f1, %f13;
	cvt.rn.f32.u16 	%f15, %rs6;
	mul.f32 	%f16, %f1, %f15;
	setp.gt.f32 	%p8, %f12, 0f437F0000;
	selp.f32 	%f17, 0f437F0000, %f12, %p8;
	setp.gt.f32 	%p9, %f14, 0f437F0000;
	selp.f32 	%f18, 0f437F0000, %f14, %p9;
	setp.gt.f32 	%p10, %f16, 0f437F0000;
	selp.f32 	%f19, 0f437F0000, %f16, %p10;
	cvt.rzi.u32.f32 	%r23, %f17;
	add.s64 	%rd10, %rd7, %rd8;
	st.global.u8 	[%rd10], %r23;
	cvt.rzi.u32.f32 	%r24, %f18;
	st.global.u8 	[%rd10+1], %r24;
	cvt.rzi.u32.f32 	%r25, %f19;
	st.global.u8 	[%rd10+2], %r25;
	add.s64 	%rd11, %rd9, %rd8;
	ld.global.u8 	%rs7, [%rd11];
	ld.global.u8 	%rs8, [%rd11+1];
	ld.global.u8 	%rs9, [%rd11+2];
	cvt.rn.f32.u16 	%f20, %rs7;
	mul.f32 	%f21, %f1, %f20;
	cvt.rn.f32.u16 	%f22, %rs8;
	mul.f32 	%f23, %f1, %f22;
	cvt.rn.f32.u16 	%f24, %rs9;
	mul.f32 	%f25, %f1, %f24;
	setp.gt.f32 	%p11, %f21, 0f437F0000;
	selp.f32 	%f26, 0f437F0000, %f21, %p11;
	setp.gt.f32 	%p12, %f23, 0f437F0000;
	selp.f32 	%f27, 0f437F0000, %f23, %p12;
	setp.gt.f32 	%p13, %f25, 0f437F0000;
	selp.f32 	%f28, 0f437F0000, %f25, %p13;
	cvt.rzi.u32.f32 	%r26, %f26;
	add.s64 	%rd12, %rd10, %rd8;
	st.global.u8 	[%rd12], %r26;
	cvt.rzi.u32.f32 	%r27, %f27;
	st.global.u8 	[%rd12+1], %r27;
	cvt.rzi.u32.f32 	%r28, %f28;
	st.global.u8 	[%rd12+2], %r28;
	add.s64 	%rd13, %rd11, %rd8;
	ld.global.u8 	%rs10, [%rd13];
	ld.global.u8 	%rs11, [%rd13+1];
	ld.global.u8 	%rs12, [%rd13+2];
	cvt.rn.f32.u16 	%f29, %rs10;
	mul.f32 	%f30, %f1, %f29;
	cvt.rn.f32.u16 	%f31, %rs11;
	mul.f32 	%f32, %f1, %f31;
	cvt.rn.f32.u16 	%f33, %rs12;
	mul.f32 	%f34, %f1, %f33;
	setp.gt.f32 	%p14, %f30, 0f437F0000;
	selp.f32 	%f35, 0f437F0000, %f30, %p14;
	setp.gt.f32 	%p15, %f32, 0f437F0000;
	selp.f32 	%f36, 0f437F0000, %f32, %p15;
	setp.gt.f32 	%p16, %f34, 0f437F0000;
	selp.f32 	%f37, 0f437F0000, %f34, %p16;
	cvt.rzi.u32.f32 	%r29, %f35;
	add.s64 	%rd14, %rd12, %rd8;
	st.global.u8 	[%rd14], %r29;
	cvt.rzi.u32.f32 	%r30, %f36;
	st.global.u8 	[%rd14+1], %r30;
	cvt.rzi.u32.f32 	%r31, %f37;
	st.global.u8 	[%rd14+2], %r31;
	add.s32 	%r45, %r45, 4;
	add.s32 	%r44, %r44, %r6;
	setp.ne.s32 	%p17, %r45, 0;
	@%p17 bra 	$L__BB4_3;
$L__BB4_4:
	setp.eq.s32 	%p18, %r3, 0;
	@%p18 bra 	$L__BB4_9;
	setp.eq.s32 	%p19, %r3, 1;
	@%p19 bra 	$L__BB4_7;
	mad.lo.s32 	%r32, %r47, %r15, %r2;
	cvt.s64.s32 	%rd15, %r32;
	add.s64 	%rd16, %rd2, %rd15;
	ld.global.u8 	%rs13, [%rd16];
	ld.global.u8 	%rs14, [%rd16+1];
	ld.global.u8 	%rs15, [%rd16+2];
	cvt.rn.f32.u16 	%f38, %rs13;
	mul.f32 	%f39, %f1, %f38;
	cvt.rn.f32.u16 	%f40, %rs14;
	mul.f32 	%f41, %f1, %f40;
	cvt.rn.f32.u16 	%f42, %rs15;
	mul.f32 	%f43, %f1, %f42;
	setp.gt.f32 	%p20, %f39, 0f437F0000;
	selp.f32 	%f44, 0f437F0000, %f39, %p20;
	setp.gt.f32 	%p21, %f41, 0f437F0000;
	selp.f32 	%f45, 0f437F0000, %f41, %p21;
	setp.gt.f32 	%p22, %f43, 0f437F0000;
	selp.f32 	%f46, 0f437F0000, %f43, %p22;
	cvt.rzi.u32.f32 	%r33, %f44;
	add.s64 	%rd17, %rd1, %rd15;
	st.global.u8 	[%rd17], %r33;
	cvt.rzi.u32.f32 	%r34, %f45;
	st.global.u8 	[%rd17+1], %r34;
	cvt.rzi.u32.f32 	%r35, %f46;
	st.global.u8 	[%rd17+2], %r35;
	cvt.s64.s32 	%rd18, %r15;
	add.s64 	%rd19, %rd16, %rd18;
	ld.global.u8 	%rs16, [%rd19];
	ld.global.u8 	%rs17, [%rd19+1];
	ld.global.u8 	%rs18, [%rd19+2];
	cvt.rn.f32.u16 	%f47, %rs16;
	mul.f32 	%f48, %f1, %f47;
	cvt.rn.f32.u16 	%f49, %rs17;
	mul.f32 	%f50, %f1, %f49;
	cvt.rn.f32.u16 	%f51, %rs18;
	mul.f32 	%f52, %f1, %f51;
	setp.gt.f32 	%p23, %f48, 0f437F0000;
	selp.f32 	%f53, 0f437F0000, %f48, %p23;
	setp.gt.f32 	%p24, %f50, 0f437F0000;
	selp.f32 	%f54, 0f437F0000, %f50, %p24;
	setp.gt.f32 	%p25, %f52, 0f437F0000;
	selp.f32 	%f55, 0f437F0000, %f52, %p25;
	cvt.rzi.u32.f32 	%r36, %f53;
	add.s64 	%rd20, %rd17, %rd18;
	st.global.u8 	[%rd20], %r36;
	cvt.rzi.u32.f32 	%r37, %f54;
	st.global.u8 	[%rd20+1], %r37;
	cvt.rzi.u32.f32 	%r38, %f55;
	st.global.u8 	[%rd20+2], %r38;
	add.s32 	%r47, %r47, 2;
$L__BB4_7:
	and.b32  	%r39, %r14, 1;
	setp.eq.b32 	%p26, %r39, 1;
	not.pred 	%p27, %p26;
	@%p27 bra 	$L__BB4_9;
	mad.lo.s32 	%r40, %r47, %r15, %r2;
	cvt.s64.s32 	%rd21, %r40;
	add.s64 	%rd22, %rd2, %rd21;
	ld.global.u8 	%rs19, [%rd22];
	ld.global.u8 	%rs20, [%rd22+1];
	ld.global.u8 	%rs21, [%rd22+2];
	cvt.rn.f32.u16 	%f56, %rs19;
	mul.f32 	%f57, %f1, %f56;
	cvt.rn.f32.u16 	%f58, %rs20;
	mul.f32 	%f59, %f1, %f58;
	cvt.rn.f32.u16 	%f60, %rs21;
	mul.f32 	%f61, %f1, %f60;
	setp.gt.f32 	%p28, %f57, 0f437F0000;
	selp.f32 	%f62, 0f437F0000, %f57, %p28;
	setp.gt.f32 	%p29, %f59, 0f437F0000;
	selp.f32 	%f63, 0f437F0000, %f59, %p29;
	setp.gt.f32 	%p30, %f61, 0f437F0000;
	selp.f32 	%f64, 0f437F0000, %f61, %p30;
	cvt.rzi.u32.f32 	%r41, %f62;
	add.s64 	%rd23, %rd1, %rd21;
	st.global.u8 	[%rd23], %r41;
	cvt.rzi.u32.f32 	%r42, %f63;
	st.global.u8 	[%rd23+1], %r42;
	cvt.rzi.u32.f32 	%r43, %f64;
	st.global.u8 	[%rd23+2], %r43;
$L__BB4_9:
	ret;

}


// ===== COMPILED SASS (sm_100) =====

	.target	sm_100

	.elftype	@"ET_EXEC"


//--------------------- .note.nv.tkinfo           --------------------------
	.section	.note.nv.tkinfo,"",@"SHT_NOTE"
	.sectionflags	@"SHF_NOTE_NV_TKINFO"
	.tkinfo
        /*0018*/ 	.word	0x00000002
        /*0030*/ 	.string	""
        /*0030*/ 	.string	"ptxas"
        /*0030*/ 	.string	"Cuda compilation tools, release 13.0, V13.0.88"
        /*0030*/ 	.string	"Build cuda_13.0.r13.0/compiler.36424714_0"
        /*0030*/ 	.string	"-arch sm_100 -m 64 "



//--------------------- .note.nv.cuinfo           --------------------------
	.section	.note.nv.cuinfo,"",@"SHT_NOTE"
	.sectionflags	@"SHF_NOTE_NV_CUINFO"
        /*0018*/ 	.short	0x0002
        /*001a*/ 	.short	0x0064
        /*001c*/ 	.short	0x0082
	.zero		2


//--------------------- .nv.info                  --------------------------
	.section	.nv.info,"",@"SHT_CUDA_INFO"
	.align	4


	//----- nvinfo : EIATTR_REGCOUNT
	.align		4
        /*0000*/ 	.byte	0x04, 0x2f
        /*0002*/ 	.short	(.L_2 - .L_1)
	.align		4
.L_1:
        /*0004*/ 	.word	index@(_Z19makecontrast_kernelP6uchar4PKS_ihh)
        /*0008*/ 	.word	0x00000018


	//----- nvinfo : EIATTR_FRAME_SIZE
	.align		4
.L_2:
        /*000c*/ 	.byte	0x04, 0x11
        /*000e*/ 	.short	(.L_4 - .L_3)
	.align		4
.L_3:
        /*0010*/ 	.word	index@($__internal_1_$__cuda_sm3x_div_rn_noftz_f32_slowpath)
        /*0014*/ 	.word	0x00000000


	//----- nvinfo : EIATTR_FRAME_SIZE
	.align		4
.L_4:
        /*0018*/ 	.byte	0x04, 0x11
        /*001a*/ 	.short	(.L_6 - .L_5)
	.align		4
.L_5:
        /*001c*/ 	.word	index@(_Z19makecontrast_kernelP6uchar4PKS_ihh)
        /*0020*/ 	.word	0x00000000


	//----- nvinfo : EIATTR_REGCOUNT
	.align		4
.L_6:
        /*0024*/ 	.byte	0x04, 0x2f
        /*0026*/ 	.short	(.L_8 - .L_7)
	.align		4
.L_7:
        /*0028*/ 	.word	index@(_Z20makecontrast1_kernelPhPKhihh)
        /*002c*/ 	.word	0x00000014


	//----- nvinfo : EIATTR_FRAME_SIZE
	.align		4
.L_8:
        /*0030*/ 	.byte	0x04, 0x11
        /*0032*/ 	.short	(.L_10 - .L_9)
	.align		4
.L_9:
        /*0034*/ 	.word	index@($__internal_0_$__cuda_sm3x_div_rn_noftz_f32_slowpath)
        /*0038*/ 	.word	0x00000000


	//----- nvinfo : EIATTR_FRAME_SIZE
	.align		4
.L_10:
        /*003c*/ 	.byte	0x04, 0x11
        /*003e*/ 	.short	(.L_12 - .L_11)
	.align		4
.L_11:
        /*0040*/ 	.word	index@(_Z20makecontrast1_kernelPhPKhihh)
        /*0044*/ 	.word	0x00000000


	//----- nvinfo : EIATTR_REGCOUNT
	.align		4
.L_12:
        /*0048*/ 	.byte	0x04, 0x2f
        /*004a*/ 	.short	(.L_14 - .L_13)
	.align		4
.L_13:
        /*004c*/ 	.word	index@(_Z18verticalave_kernelPhPKhiS_S_)
        /*0050*/ 	.word	0x00000028


	//----- nvinfo : EIATTR_FRAME_SIZE
	.align		4
.L_14:
        /*0054*/ 	.byte	0x04, 0x11
        /*0056*/ 	.short	(.L_16 - .L_15)
	.align		4
.L_15:
        /*0058*/ 	.word	index@(_Z18verticalave_kernelPhPKhiS_S_)
        /*005c*/ 	.word	0x00000000


	//----- nvinfo : EIATTR_REGCOUNT
	.align		4
.L_16:
        /*0060*/ 	.byte	0x04, 0x2f
        /*0062*/ 	.short	(.L_18 - .L_17)
	.align		4
.L_17:
        /*0064*/ 	.word	index@(_Z9addKernelPiPKiS1_)
        /*0068*/ 	.word	0x00000018


	//----- nvinfo : EIATTR_FRAME_SIZE
	.align		4
.L_18:
        /*006c*/ 	.byte	0x04, 0x11
        /*006e*/ 	.short	(.L_20 - .L_19)
	.align		4
.L_19:
        /*0070*/ 	.word	index@(_Z9addKernelPiPKiS1_)
        /*0074*/ 	.word	0x00000010


	//----- nvinfo : EIATTR_REGCOUNT
	.align		4
.L_20:
        /*0078*/ 	.byte	0x04, 0x2f
        /*007a*/ 	.short	(.L_22 - .L_21)
	.align		4
.L_21:
        /*007c*/ 	.word	index@(_Z16convvalue_kernelPhPKhiif)
        /*0080*/ 	.word	0x00000016


	//----- nvinfo : EIATTR_FRAME_SIZE
	.align		4
.L_22:
        /*0084*/ 	.byte	0x04, 0x11
        /*0086*/ 	.short	(.L_24 - .L_23)
	.align		4
.L_23:
        /*0088*/ 	.word	index@(_Z16convvalue_kernelPhPKhiif)
        /*008c*/ 	.word	0x00000000


	//----- nvinfo : EIATTR_MIN_STACK_SIZE
	.align		4
.L_24:
        /*0090*/ 	.byte	0x04, 0x12
        /*0092*/ 	.short	(.L_26 - .L_25)
	.align		4
.L_25:
        /*0094*/ 	.word	index@(_Z16convvalue_kernelPhPKhiif)
        /*0098*/ 	.word	0x00000000


	//----- nvinfo : EIATTR_MIN_STACK_SIZE
	.align		4
.L_26:
        /*009c*/ 	.byte	0x04, 0x12
        /*009e*/ 	.short	(.L_28 - .L_27)
	.align		4
.L_27:
        /*00a0*/ 	.word	index@(_Z9addKernelPiPKiS1_)
        /*00a4*/ 	.word	0x00000010


	//----- nvinfo : EIATTR_MIN_STACK_SIZE
	.align		4
.L_28:
        /*00a8*/ 	.byte	0x04, 0x12
        /*00aa*/ 	.short	(.L_30 - .L_29)
	.align		4
.L_29:
        /*00ac*/ 	.word	index@(_Z18verticalave_kernelPhPKhiS_S_)
        /*00b0*/ 	.word	0x00000000


	//----- nvinfo : EIATTR_MIN_STACK_SIZE
	.align		4
.L_30:
        /*00b4*/ 	.byte	0x04, 0x12
        /*00b6*/ 	.short	(.L_32 - .L_31)
	.align		4
.L_31:
        /*00b8*/ 	.word	index@(_Z20makecontrast1_kernelPhPKhihh)
        /*00bc*/ 	.word	0x00000000


	//----- nvinfo : EIATTR_MIN_STACK_SIZE
	.align		4
.L_32:
        /*00c0*/ 	.byte	0x04, 0x12
        /*00c2*/ 	.short	(.L_34 - .L_33)
	.align		4
.L_33:
        /*00c4*/ 	.word	index@(_Z19makecontrast_kernelP6uchar4PKS_ihh)
        /*00c8*/ 	.word	0x00000000
.L_34:


//--------------------- .nv.compat                --------------------------
	.section	.nv.compat,"",@"SHT_CUDA_COMPAT_INFO"
	.align	4
        /*0000*/ 	.byte	0x02, 0x09, 0x00, 0x00, 0x02, 0x02, 0x01, 0x00, 0x02, 0x05, 0x05, 0x00, 0x03, 0x07, 0x01, 0x01
        /*0010*/ 	.byte	0x02, 0x03, 0x00, 0x00, 0x02, 0x06, 0x01, 0x00, 0x04, 0x0b, 0x08, 0x00, 0x01, 0x00, 0x00, 0x00
        /*0020*/ 	.byte	0x00, 0x00, 0x00, 0x00


//--------------------- .nv.info._Z16convvalue_kernelPhPKhiif --------------------------
	.section	.nv.info._Z16convvalue_kernelPhPKhiif,"",@"SHT_CUDA_INFO"
	.sectionflags	@""
	.align	4


	//----- nvinfo : EIATTR_CUDA_API_VERSION
	.align		4
        /*0000*/ 	.byte	0x04, 0x37
        /*0002*/ 	.short	(.L_36 - .L_35)
.L_35:
        /*0004*/ 	.word	0x00000082


	//----- nvinfo : EIATTR_KPARAM_INFO
	.align		4
.L_36:
        /*0008*/ 	.byte	0x04, 0x17
        /*000a*/ 	.short	(.L_38 - .L_37)
.L_37:
        /*000c*/ 	.word	0x00000000
        /*0010*/ 	.short	0x0004
        /*0012*/ 	.short	0x0018
        /*0014*/ 	.byte	0x00, 0xf0, 0x11, 0x00


	//----- nvinfo : EIATTR_KPARAM_INFO
	.align		4
.L_38:
        /*0018*/ 	.byte	0x04, 0x17
        /*001a*/ 	.short	(.L_40 - .L_39)
.L_39:
        /*001c*/ 	.word	0x00000000
        /*0020*/ 	.short	0x0003
        /*0022*/ 	.short	0x0014
        /*0024*/ 	.byte	0x00, 0xf0, 0x11, 0x00


	//----- nvinfo : EIATTR_KPARAM_INFO
	.align		4
.L_40:
        /*0028*/ 	.byte	0x04, 0x17
        /*002a*/ 	.short	(.L_42 - .L_41)
.L_41:
        /*002c*/ 	.word	0x00000000
        /*0030*/ 	.short	0x0002
        /*0032*/ 	.short	0x0010
        /*0034*/ 	.byte	0x00, 0xf0, 0x11, 0x00


	//----- nvinfo : EIATTR_KPARAM_INFO
	.align		4
.L_42:
        /*0038*/ 	.byte	0x04, 0x17
        /*003a*/ 	.short	(.L_44 - .L_43)
.L_43:
        /*003c*/ 	.word	0x00000000
        /*0040*/ 	.short	0x0001
        /*0042*/ 	.short	0x0008
        /*0044*/ 	.byte	0x00, 0xf5, 0x21, 0x00


	//----- nvinfo : EIATTR_KPARAM_INFO
	.align		4
.L_44:
        /*0048*/ 	.byte	0x04, 0x17
        /*004a*/ 	.short	(.L_46 - .L_45)
.L_45:
        /*004c*/ 	.word	0x00000000
        /*0050*/ 	.short	0x0000
        /*0052*/ 	.short	0x0000
        /*0054*/ 	.byte	0x00, 0xf5, 0x21, 0x00


	//----- nvinfo : EIATTR_SPARSE_MMA_MASK
	.align		4
.L_46:
        /*0058*/ 	.byte	0x03, 0x50
        /*005a*/ 	.short	0x0000


	//----- nvinfo : EIATTR_MAXREG_COUNT
	.align		4
        /*005c*/ 	.byte	0x03, 0x1b
        /*005e*/ 	.short	0x00ff


	//----- nvinfo : EIATTR_MERCURY_ISA_VERSION
	.align		4
        /*0060*/ 	.byte	0x03, 0x5f
        /*0062*/ 	.short	0x0101


	//----- nvinfo : EIATTR_VRC_CTA_INIT_COUNT
	.align		4
        /*0064*/ 	.byte	0x02, 0x4a
	.zero		1
	.zero		1


	//----- nvinfo : EIATTR_EXIT_INSTR_OFFSETS
	.align		4
        /*0068*/ 	.byte	0x04, 0x1c
        /*006a*/ 	.short	(.L_48 - .L_47)


	//   ....[0]....
.L_47:
        /*006c*/ 	.word	0x00000080


	//   ....[1]....
        /*0070*/ 	.word	0x00000740


	//   ....[2]....
        /*0074*/ 	.word	0x00000ac0


	//   ....[3]....
        /*0078*/ 	.word	0x00000c80


	//----- nvinfo : EIATTR_CBANK_PARAM_SIZE
	.align		4
.L_48:
        /*007c*/ 	.byte	0x03, 0x19
        /*007e*/ 	.short	0x001c


	//----- nvinfo : EIATTR_PARAM_CBANK
	.align		4
        /*0080*/ 	.byte	0x04, 0x0a
        /*0082*/ 	.short	(.L_50 - .L_49)
	.align		4
.L_49:
        /*0084*/ 	.word	index@(.nv.constant0._Z16convvalue_kernelPhPKhiif)
        /*0088*/ 	.short	0x0380
        /*008a*/ 	.short	0x001c


	//----- nvinfo : EIATTR_SW_WAR
	.align		4
.L_50:
        /*008c*/ 	.byte	0x04, 0x36
        /*008e*/ 	.short	(.L_52 - .L_51)
.L_51:
        /*0090*/ 	.word	0x00000008
.L_52:


//--------------------- .nv.info._Z9addKernelPiPKiS1_ --------------------------
	.section	.nv.info._Z9addKernelPiPKiS1_,"",@"SHT_CUDA_INFO"
	.sectionflags	@""
	.align	4


	//----- nvinfo : EIATTR_CUDA_API_VERSION
	.align		4
        /*0000*/ 	.byte	0x04, 0x37
        /*0002*/ 	.short	(.L_54 - .L_53)
.L_53:
        /*0004*/ 	.word	0x00000082


	//----- nvinfo : EIATTR_KPARAM_INFO
	.align		4
.L_54:
        /*0008*/ 	.byte	0x04, 0x17
        /*000a*/ 	.short	(.L_56 - .L_55)
.L_55:
        /*000c*/ 	.word	0x00000000
        /*0010*/ 	.short	0x0002
        /*0012*/ 	.short	0x0010
        /*0014*/ 	.byte	0x00, 0xf5, 0x21, 0x00


	//----- nvinfo : EIATTR_KPARAM_INFO
	.align		4
.L_56:
        /*0018*/ 	.byte	0x04, 0x17
        /*001a*/ 	.short	(.L_58 - .L_57)
.L_57:
        /*001c*/ 	.word	0x00000000
        /*0020*/ 	.short	0x0001
        /*0022*/ 	.short	0x0008
        /*0024*/ 	.byte	0x00, 0xf5, 0x21, 0x00


	//----- nvinfo : EIATTR_KPARAM_INFO
	.align		4
.L_58:
        /*0028*/ 	.byte	0x04, 0x17
        /*002a*/ 	.short	(.L_60 - .L_59)
.L_59:
        /*002c*/ 	.word	0x00000000
        /*0030*/ 	.short	0x0000
        /*0032*/ 	.short	0x0000
        /*0034*/ 	.byte	0x00, 0xf5, 0x21, 0x00


	//----- nvinfo : EIATTR_SPARSE_MMA_MASK
	.align		4
.L_60:
        /*0038*/ 	.byte	0x03, 0x50
        /*003a*/ 	.short	0x0000


	//----- nvinfo : EIATTR_MAXREG_COUNT
	.align		4
        /*003c*/ 	.byte	0x03, 0x1b
        /*003e*/ 	.short	0x00ff


	//----- nvinfo : EIATTR_EXTERNS
	.align		4
        /*0040*/ 	.byte	0x04, 0x0f
        /*0042*/ 	.short	(.L_62 - .L_61)


	//   ....[0]....
	.align		4
.L_61:
        /*0044*/ 	.word	index@(vprintf)


	//----- nvinfo : EIATTR_MERCURY_ISA_VERSION
	.align		4
.L_62:
        /*0048*/ 	.byte	0x03, 0x5f
        /*004a*/ 	.short	0x0101


	//----- nvinfo : EIATTR_VRC_CTA_INIT_COUNT
	.align		4
        /*004c*/ 	.byte	0x02, 0x4a
	.zero		1
	.zero		1


	//----- nvinfo : EIATTR_SYSCALL_OFFSETS
	.align		4
        /*0050*/ 	.byte	0x04, 0x46
        /*0052*/ 	.short	(.L_64 - .L_63)


	//   ....[0]....
.L_63:
        /*0054*/ 	.word	0x000001a0


	//----- nvinfo : EIATTR_EXIT_INSTR_OFFSETS
	.align		4
.L_64:
        /*0058*/ 	.byte	0x04, 0x1c
        /*005a*/ 	.short	(.L_66 - .L_65)


	//   ....[0]....
.L_65:
        /*005c*/ 	.word	0x000001b0


	//----- nvinfo : EIATTR_CBANK_PARAM_SIZE
	.align		4
.L_66:
        /*0060*/ 	.byte	0x03, 0x19
        /*0062*/ 	.short	0x0018


	//----- nvinfo : EIATTR_PARAM_CBANK
	.align		4
        /*0064*/ 	.byte	0x04, 0x0a
        /*0066*/ 	.short	(.L_68 - .L_67)
	.align		4
.L_67:
        /*0068*/ 	.word	index@(.nv.constant0._Z9addKernelPiPKiS1_)
        /*006c*/ 	.short	0x0380
        /*006e*/ 	.short	0x0018


	//----- nvinfo : EIATTR_SW_WAR
	.align		4
.L_68:
        /*0070*/ 	.byte	0x04, 0x36
        /*0072*/ 	.short	(.L_70 - .L_69)
.L_69:
        /*0074*/ 	.word	0x00000008
.L_70:


//--------------------- .nv.info._Z18verticalave_kernelPhPKhiS_S_ --------------------------
	.section	.nv.info._Z18verticalave_kernelPhPKhiS_S_,"",@"SHT_CUDA_INFO"
	.sectionflags	@""
	.align	4


	//----- nvinfo : EIATTR_CUDA_API_VERSION
	.align		4
        /*0000*/ 	.byte	0x04, 0x37
        /*0002*/ 	.short	(.L_72 - .L_71)
.L_71:
        /*0004*/ 	.word	0x00000082


	//----- nvinfo : EIATTR_KPARAM_INFO
	.align		4
.L_72:
        /*0008*/ 	.byte	0x04, 0x17
        /*000a*/ 	.short	(.L_74 - .L_73)
.L_73:
        /*000c*/ 	.word	0x00000000
        /*0010*/ 	.short	0x0004
        /*0012*/ 	.short	0x0020
        /*0014*/ 	.byte	0x00, 0xf5, 0x21, 0x00


	//----- nvinfo : EIATTR_KPARAM_INFO
	.align		4
.L_74:
        /*0018*/ 	.byte	0x04, 0x17
        /*001a*/ 	.short	(.L_76 - .L_75)
.L_75:
        /*001c*/ 	.word	0x00000000
        /*0020*/ 	.short	0x0003
        /*0022*/ 	.short	0x0018
        /*0024*/ 	.byte	0x00, 0xf5, 0x21, 0x00


	//----- nvinfo : EIATTR_KPARAM_INFO
	.align		4
.L_76:
        /*0028*/ 	.byte	0x04, 0x17
        /*002a*/ 	.short	(.L_78 - .L_77)
.L_77:
        /*002c*/ 	.word	0x00000000
        /*0030*/ 	.short	0x0002
        /*0032*/ 	.short	0x0010
        /*0034*/ 	.byte	0x00, 0xf0, 0x11, 0x00


	//----- nvinfo : EIATTR_KPARAM_INFO
	.align		4
.L_78:
        /*0038*/ 	.byte	0x04, 0x17
        /*003a*/ 	.short	(.L_80 - .L_79)
.L_79:
        /*003c*/ 	.word	0x00000000
        /*0040*/ 	.short	0x0001
        /*0042*/ 	.short	0x0008
        /*0044*/ 	.byte	0x00, 0xf5, 0x21, 0x00


	//----- nvinfo : EIATTR_KPARAM_INFO
	.align		4
.L_80:
        /*0048*/ 	.byte	0x04, 0x17
        /*004a*/ 	.short	(.L_82 - .L_81)
.L_81:
        /*004c*/ 	.word	0x00000000
        /*0050*/ 	.short	0x0000
        /*0052*/ 	.short	0x0000
        /*0054*/ 	.byte	0x00, 0xf5, 0x21, 0x00


	//----- nvinfo : EIATTR_SPARSE_MMA_MASK
	.align		4
.L_82:
        /*0058*/ 	.byte	0x03, 0x50
        /*005a*/ 	.short	0x0000


	//----- nvinfo : EIATTR_MAXREG_COUNT
	.align		4
        /*005c*/ 	.byte	0x03, 0x1b
        /*005e*/ 	.short	0x00ff


	//----- nvinfo : EIATTR_MERCURY_ISA_VERSION
	.align		4
        /*0060*/ 	.byte	0x03, 0x5f
        /*0062*/ 	.short	0x0101


	//----- nvinfo : EIATTR_VRC_CTA_INIT_COUNT
	.align		4
        /*0064*/ 	.byte	0x02, 0x4a
	.zero		1
	.zero		1


	//----- nvinfo : EIATTR_EXIT_INSTR_OFFSETS
	.align		4
        /*0068*/ 	.byte	0x04, 0x1c
        /*006a*/ 	.short	(.L_84 - .L_83)


	//   ....[0]....
.L_83:
        /*006c*/ 	.word	0x00000060


	//   ....[1]....
        /*0070*/ 	.word	0x00000ff0


	//----- nvinfo : EIATTR_CBANK_PARAM_SIZE
	.align		4
.L_84:
        /*0074*/ 	.byte	0x03, 0x19
        /*0076*/ 	.short	0x0028


	//----- nvinfo : EIATTR_PARAM_CBANK
	.align		4
        /*0078*/ 	.byte	0x04, 0x0a
        /*007a*/ 	.short	(.L_86 - .L_85)
	.align		4
.L_85:
        /*007c*/ 	.word	index@(.nv.constant0._Z18verticalave_kernelPhPKhiS_S_)
        /*0080*/ 	.short	0x0380
        /*0082*/ 	.short	0x0028


	//----- nvinfo : EIATTR_SW_WAR
	.align		4
.L_86:
        /*0084*/ 	.byte	0x04, 0x36
        /*0086*/ 	.short	(.L_88 - .L_87)
.L_87:
        /*0088*/ 	.word	0x00000008
.L_88:


//--------------------- .nv.info._Z20makecontrast1_kernelPhPKhihh --------------------------
	.section	.nv.info._Z20makecontrast1_kernelPhPKhihh,"",@"SHT_CUDA_INFO"
	.sectionflags	@""
	.align	4


	//----- nvinfo : EIATTR_CUDA_API_VERSION
	.align		4
        /*0000*/ 	.byte	0x04, 0x37
        /*0002*/ 	.short	(.L_90 - .L_89)
.L_89:
        /*0004*/ 	.word	0x00000082


	//----- nvinfo : EIATTR_KPARAM_INFO
	.align		4
.L_90:
        /*0008*/ 	.byte	0x04, 0x17
        /*000a*/ 	.short	(.L_92 - .L_91)
.L_91:
        /*000c*/ 	.word	0x00000000
        /*0010*/ 	.short	0x0004
        /*0012*/ 	.short	0x0015
        /*0014*/ 	.byte	0x00, 0xf0, 0x05, 0x00


	//----- nvinfo : EIATTR_KPARAM_INFO
	.align		4
.L_92:
        /*0018*/ 	.byte	0x04, 0x17
        /*001a*/ 	.short	(.L_94 - .L_93)
.L_93:
        /*001c*/ 	.word	0x00000000
        /*0020*/ 	.short	0x0003
        /*0022*/ 	.short	0x0014
        /*0024*/ 	.byte	0x00, 0xf0, 0x05, 0x00


	//----- nvinfo : EIATTR_KPARAM_INFO
	.align		4
.L_94:
        /*0028*/ 	.byte	0x04, 0x17
        /*002a*/ 	.short	(.L_96 - .L_95)
.L_95:
        /*002c*/ 	.word	0x00000000
        /*0030*/ 	.short	0x0002
        /*0032*/ 	.short	0x0010
        /*0034*/ 	.byte	0x00, 0xf0, 0x11, 0x00


	//----- nvinfo : EIATTR_KPARAM_INFO
	.align		4
.L_96:
        /*0038*/ 	.byte	0x04, 0x17
        /*003a*/ 	.short	(.L_98 - .L_97)
.L_97:
        /*003c*/ 	.word	0x00000000
        /*0040*/ 	.short	0x0001
        /*0042*/ 	.short	0x0008
        /*0044*/ 	.byte	0x00, 0xf5, 0x21, 0x00


	//----- nvinfo : EIATTR_KPARAM_INFO
	.align		4
.L_98:
        /*0048*/ 	.byte	0x04, 0x17
        /*004a*/ 	.short	(.L_100 - .L_99)
.L_99:
        /*004c*/ 	.word	0x00000000
        /*0050*/ 	.short	0x0000
        /*0052*/ 	.short	0x0000
        /*0054*/ 	.byte	0x00, 0xf5, 0x21, 0x00


	//----- nvinfo : EIATTR_SPARSE_MMA_MASK
	.align		4
.L_100:
        /*0058*/ 	.byte	0x03, 0x50
        /*005a*/ 	.short	0x0000


	//----- nvinfo : EIATTR_MAXREG_COUNT
	.align		4
        /*005c*/ 	.byte	0x03, 0x1b
        /*005e*/ 	.short	0x00ff


	//----- nvinfo : EIATTR_MERCURY_ISA_VERSION
	.align		4
        /*0060*/ 	.byte	0x03, 0x5f
        /*0062*/ 	.short	0x0101


	//----- nvinfo : EIATTR_VRC_CTA_INIT_COUNT
	.align		4
        /*0064*/ 	.byte	0x02, 0x4a
	.zero		1
	.zero		1


	//----- nvinfo : EIATTR_EXIT_INSTR_OFFSETS
	.align		4
        /*0068*/ 	.byte	0x04, 0x1c
        /*006a*/ 	.short	(.L_102 - .L_101)


	//   ....[0]....
.L_101:
        /*006c*/ 	.word	0x00000060


	//   ....[1]....
        /*0070*/ 	.word	0x000001a0


	//   ....[2]....
        /*0074*/ 	.word	0x00000640


	//   ....[3]....
        /*0078*/ 	.word	0x000008a0


	//   ....[4]....
        /*007c*/ 	.word	0x00000a40


	//   ....[5]....
        /*0080*/ 	.word	0x00000b30


	//----- nvinfo : EIATTR_CRS_STACK_SIZE
	.align		4
.L_102:
        /*0084*/ 	.byte	0x04, 0x1e
        /*0086*/ 	.short	(.L_104 - .L_103)
.L_103:
        /*0088*/ 	.word	0x00000000


	//----- nvinfo : EIATTR_CBANK_PARAM_SIZE
	.align		4
.L_104:
        /*008c*/ 	.byte	0x03, 0x19
        /*008e*/ 	.short	0x0016


	//----- nvinfo : EIATTR_PARAM_CBANK
	.align		4
        /*0090*/ 	.byte	0x04, 0x0a
        /*0092*/ 	.short	(.L_106 - .L_105)
	.align		4
.L_105:
        /*0094*/ 	.word	index@(.nv.constant0._Z20makecontrast1_kernelPhPKhihh)
        /*0098*/ 	.short	0x0380
        /*009a*/ 	.short	0x0016


	//----- nvinfo : EIATTR_SW_WAR
	.align		4
.L_106:
        /*009c*/ 	.byte	0x04, 0x36
        /*009e*/ 	.short	(.L_108 - .L_107)
.L_107:
        /*00a0*/ 	.word	0x00000008
.L_108:


//--------------------- .nv.info._Z19makecontrast_kernelP6uchar4PKS_ihh --------------------------
	.section	.nv.info._Z19makecontrast_kernelP6uchar4PKS_ihh,"",@"SHT_CUDA_INFO"
	.sectionflags	@""
	.align	4


	//----- nvinfo : EIATTR_CUDA_API_VERSION
	.align		4
        /*0000*/ 	.byte	0x04, 0x37
        /*0002*/ 	.short	(.L_110 - .L_109)
.L_109:
        /*0004*/ 	.word	0x00000082


	//----- nvinfo : EIATTR_KPARAM_INFO
	.align		4
.L_110:
        /*0008*/ 	.byte	0x04, 0x17
        /*000a*/ 	.short	(.L_112 - .L_111)
.L_111:
        /*000c*/ 	.word	0x00000000
        /*0010*/ 	.short	0x0004
        /*0012*/ 	.short	0x0015
        /*0014*/ 	.byte	0x00, 0xf0, 0x05, 0x00


	//----- nvinfo : EIATTR_KPARAM_INFO
	.align		4
.L_112:
        /*0018*/ 	.byte	0x04, 0x17
        /*001a*/ 	.short	(.L_114 - .L_113)
.L_113:
        /*001c*/ 	.word	0x00000000
        /*0020*/ 	.short	0x0003
        /*0022*/ 	.short	0x0014
        /*0024*/ 	.byte	0x00, 0xf0, 0x05, 0x00


	//----- nvinfo : EIATTR_KPARAM_INFO
	.align		4
.L_114:
        /*0028*/ 	.byte	0x04, 0x17
        /*002a*/ 	.short	(.L_116 - .L_115)
.L_115:
        /*002c*/ 	.word	0x00000000
        /*0030*/ 	.short	0x0002
        /*0032*/ 	.short	0x0010
        /*0034*/ 	.byte	0x00, 0xf0, 0x11, 0x00


	//----- nvinfo : EIATTR_KPARAM_INFO
	.align		4
.L_116:
        /*0038*/ 	.byte	0x04, 0x17
        /*003a*/ 	.short	(.L_118 - .L_117)
.L_117:
        /*003c*/ 	.word	0x00000000
        /*0040*/ 	.short	0x0001
        /*0042*/ 	.short	0x0008
        /*0044*/ 	.byte	0x00, 0xf5, 0x21, 0x00


	//----- nvinfo : EIATTR_KPARAM_INFO
	.align		4
.L_118:
        /*0048*/ 	.byte	0x04, 0x17
        /*004a*/ 	.short	(.L_120 - .L_119)
.L_119:
        /*004c*/ 	.word	0x00000000
        /*0050*/ 	.short	0x0000
        /*0052*/ 	.short	0x0000
        /*0054*/ 	.byte	0x00, 0xf5, 0x21, 0x00


	//----- nvinfo : EIATTR_SPARSE_MMA_MASK
	.align		4
.L_120:
        /*0058*/ 	.byte	0x03, 0x50
        /*005a*/ 	.short	0x0000


	//----- nvinfo : EIATTR_MAXREG_COUNT
	.align		4
        /*005c*/ 	.byte	0x03, 0x1b
        /*005e*/ 	.short	0x00ff


	//----- nvinfo : EIATTR_MERCURY_ISA_VERSION
	.align		4
        /*0060*/ 	.byte	0x03, 0x5f
        /*0062*/ 	.short	0x0101


	//----- nvinfo : EIATTR_VRC_CTA_INIT_COUNT
	.align		4
        /*0064*/ 	.byte	0x02, 0x4a
	.zero		1
	.zero		1


	//----- nvinfo : EIATTR_EXIT_INSTR_OFFSETS
	.align		4
        /*0068*/ 	.byte	0x04, 0x1c
        /*006a*/ 	.short	(.L_122 - .L_121)


	//   ....[0]....
.L_121:
        /*006c*/ 	.word	0x00000060


	//   ....[1]....
        /*0070*/ 	.word	0x000001a0


	//   ....[2]....
        /*0074*/ 	.word	0x00000980


	//   ....[3]....
        /*0078*/ 	.word	0x00000da0


	//   ....[4]....
        /*007c*/ 	.word	0x00000fe0


	//----- nvinfo : EIATTR_CRS_STACK_SIZE
	.align		4
.L_122:
        /*0080*/ 	.byte	0x04, 0x1e
        /*0082*/ 	.short	(.L_124 - .L_123)
.L_123:
        /*0084*/ 	.word	0x00000000


	//----- nvinfo : EIATTR_CBANK_PARAM_SIZE
	.align		4
.L_124:
        /*0088*/ 	.byte	0x03, 0x19
        /*008a*/ 	.short	0x0016


	//----- nvinfo : EIATTR_PARAM_CBANK
	.align		4
        /*008c*/ 	.byte	0x04, 0x0a
        /*008e*/ 	.short	(.L_126 - .L_125)
	.align		4
.L_125:
        /*0090*/ 	.word	index@(.nv.constant0._Z19makecontrast_kernelP6uchar4PKS_ihh)
        /*0094*/ 	.short	0x0380
        /*0096*/ 	.short	0x0016


	//----- nvinfo : EIATTR_SW_WAR
	.align		4
.L_126:
        /*0098*/ 	.byte	0x04, 0x36
        /*009a*/ 	.short	(.L_128 - .L_127)
.L_127:
        /*009c*/ 	.word	0x00000008
.L_128:


//--------------------- .nv.callgraph             --------------------------
	.section	.nv.callgraph,"",@"SHT_CUDA_CALLGRAPH"
	.align	4
	.sectionentsize	8
	.align		4
        /*0000*/ 	.word	0x00000000
	.align		4
        /*0004*/ 	.word	0xffffffff
	.align		4
        /*0008*/ 	.word	index@(_Z9addKernelPiPKiS1_)
	.align		4
        /*000c*/ 	.word	index@(vprintf)
	.align		4
        /*0010*/ 	.word	0x00000000
	.align		4
        /*0014*/ 	.word	0xfffffffe
	.align		4
        /*0018*/ 	.word	0x00000000
	.align		4
        /*001c*/ 	.word	0xfffffffd
	.align		4
        /*0020*/ 	.word	0x00000000
	.align		4
        /*0024*/ 	.word	0xfffffffc


//--------------------- .nv.constant4             --------------------------
	.section	.nv.constant4,"a",@progbits
	.align	8
	.align		8
.nv.constant4:
        /*0000*/ 	.dword	$str
	.align		8
        /*0008*/ 	.dword	vprintf


//--------------------- .text._Z16convvalue_kernelPhPKhiif --------------------------
	.section	.text._Z16convvalue_kernelPhPKhiif,"ax",@progbits
	.align	128
        .global         _Z16convvalue_kernelPhPKhiif
        .type           _Z16convvalue_kernelPhPKhiif,@function
        .size           _Z16convvalue_kernelPhPKhiif,(.L_x_48 - _Z16convvalue_kernelPhPKhiif)
        .other          _Z16convvalue_kernelPhPKhiif,@"STO_CUDA_ENTRY STV_DEFAULT"
_Z16convvalue_kernelPhPKhiif:
.text._Z16convvalue_kernelPhPKhiif:
[----:B------:R-:W-:Y:S01]  /*0000*/  LDC R1, c[0x0][0x37c] ;  /* 0x0000df00ff017b82 */ /* 0x000fe20000000800 */
[----:B------:R-:W0:Y:S07]  /*0010*/  S2R R0, SR_CTAID.X ;  /* 0x0000000000007919 */ /* 0x000e2e0000002500 */
[----:B------:R-:W1:Y:S01]  /*0020*/  LDC R2, c[0x0][0x390] ;  /* 0x0000e400ff027b82 */ /* 0x000e620000000800 */
[----:B------:R-:W0:Y:S01]  /*0030*/  LDCU UR4, c[0x0][0x360] ;  /* 0x00006c00ff0477ac */ /* 0x000e220008000800 */
[----:B------:R-:W0:Y:S01]  /*0040*/  S2R R3, SR_TID.X ;  /* 0x0000000000037919 */ /* 0x000e220000002100 */
[----:B-1----:R-:W-:Y:S01]  /*0050*/  ISETP.GE.AND P0, PT, R2, 0x1, PT ;  /* 0x000000010200780c */ /* 0x002fe20003f06270 */
[----:B0-----:R-:W-:-:S05]  /*0060*/  IMAD R0, R0, UR4, R3 ;  /* 0x0000000400007c24 */ /* 0x001fca000f8e0203 */
[----:B------:R-:W-:-:S13]  /*0070*/  ISETP.GT.OR P0, PT, R0, 0x77f, !P0 ;  /* 0x0000077f0000780c */ /* 0x000fda0004704670 */
[----:B------:R-:W-:Y:S05]  /*0080*/  @P0 EXIT ;  /* 0x000000000000094d */ /* 0x000fea0003800000 */
[C---:B------:R-:W-:Y:S01]  /*0090*/  ISETP.GE.U32.AND P1, PT, R2.reuse, 0x4, PT ;  /* 0x000000040200780c */ /* 0x040fe20003f26070 */
[----:B------:R-:W0:Y:S01]  /*00a0*/  LDCU.64 UR4, c[0x0][0x358] ;  /* 0x00006b00ff0477ac */ /* 0x000e220008000a00 */
[----:B------:R-:W-:Y:S01]  /*00b0*/  LOP3.LUT R13, R2, 0x3, RZ, 0xc0, !PT ;  /* 0x00000003020d7812 */ /* 0x000fe200078ec0ff */
[----:B------:R-:W-:Y:S02]  /*00c0*/  IMAD R0, R0, 0x3, RZ ;  /* 0x0000000300007824 */ /* 0x000fe400078e02ff */
[----:B------:R-:W-:Y:S01]  /*00d0*/  IMAD.MOV.U32 R3, RZ, RZ, RZ ;  /* 0x000000ffff037224 */ /* 0x000fe200078e00ff */
[----:B------:R-:W-:-:S07]  /*00e0*/  ISETP.NE.AND P0, PT, R13, RZ, PT ;  /* 0x000000ff0d00720c */ /* 0x000fce0003f05270 */
[----:B------:R-:W-:Y:S06]  /*00f0*/  @!P1 BRA `(.L_x_0) ;  /* 0x0000000400909947 */ /* 0x000fec0003800000 */
[----:B------:R-:W1:Y:S01]  /*0100*/  LDC R7, c[0x0][0x394] ;  /* 0x0000e500ff077b82 */ /* 0x000e620000000800 */
[----:B------:R-:W-:Y:S01]  /*0110*/  LOP3.LUT R3, R2, 0x7ffffffc, RZ, 0xc0, !PT ;  /* 0x7ffffffc02037812 */ /* 0x000fe200078ec0ff */
[----:B------:R-:W-:Y:S01]  /*0120*/  IMAD.MOV.U32 R6, RZ, RZ, R0 ;  /* 0x000000ffff067224 */ /* 0x000fe200078e0000 */
[----:B------:R-:W2:Y:S03]  /*0130*/  LDCU UR6, c[0x0][0x398] ;  /* 0x00007300ff0677ac */ /* 0x000ea60008000800 */
[----:B------:R-:W-:Y:S01]  /*0140*/  IMAD.MOV R8, RZ, RZ, -R3 ;  /* 0x000000ffff087224 */ /* 0x000fe200078e0a03 */
[----:B------:R-:W3:Y:S02]  /*0150*/  LDCU.128 UR8, c[0x0][0x380] ;  /* 0x00007000ff0877ac */ /* 0x000ee40008000c00 */
[----:B-123--:R-:W-:-:S07]  /*0160*/  SHF.R.S32.HI R9, RZ, 0x1f, R7 ;  /* 0x0000001fff097819 */ /* 0x00efce0000011407 */
.L_x_1:
[----:B------:R-:W-:Y:S02]  /*0170*/  SHF.R.S32.HI R16, RZ, 0x1f, R6 ;  /* 0x0000001fff107819 */ /* 0x000fe40000011406 */
[----:B---3--:R-:W-:-:S04]  /*0180*/  IADD3 R4, P1, PT, R6, UR10, RZ ;  /* 0x0000000a06047c10 */ /* 0x008fc8000ff3e0ff */
[----:B------:R-:W-:-:S05]  /*0190*/  IADD3.X R5, PT, PT, R16, UR11, RZ, P1, !PT ;  /* 0x0000000b10057c10 */ /* 0x000fca0008ffe4ff */
[----:B0-----:R-:W2:Y:S04]  /*01a0*/  LDG.E.U8 R11, desc[UR4][R4.64+0x1] ;  /* 0x00000104040b7981 */ /* 0x001ea8000c1e1100 */
[----:B------:R-:W3:Y:S04]  /*01b0*/  LDG.E.U8 R10, desc[UR4][R4.64] ;  /* 0x00000004040a7981 */ /* 0x000ee8000c1e1100 */
[----:B------:R-:W4:Y:S01]  /*01c0*/  LDG.E.U8 R12, desc[UR4][R4.64+0x2] ;  /* 0x00000204040c7981 */ /* 0x000f22000c1e1100 */
[----:B--2---:R-:W-:Y:S02]  /*01d0*/  I2FP.F32.U32 R11, R11 ;  /* 0x0000000b000b7245 */ /* 0x004fe40000201000 */
[----:B---3--:R-:W-:-:S03]  /*01e0*/  I2FP.F32.U32 R10, R10 ;  /* 0x0000000a000a7245 */ /* 0x008fc60000201000 */
[----:B------:R-:W-:Y:S01]  /*01f0*/  FMUL R11, R11, UR6 ;  /* 0x000000060b0b7c20 */ /* 0x000fe20008400000 */
[----:B----4-:R-:W-:Y:S01]  /*0200*/  I2FP.F32.U32 R12, R12 ;  /* 0x0000000c000c7245 */ /* 0x010fe20000201000 */
[----:B------:R-:W-:-:S03]  /*0210*/  FMUL R10, R10, UR6 ;  /* 0x000000060a0a7c20 */ /* 0x000fc60008400000 */
[----:B------:R-:W-:Y:S01]  /*0220*/  FMNMX.NAN R15, R11, 255, PT ;  /* 0x437f00000b0f7809 */ /* 0x000fe20003820000 */
[----:B------:R-:W-:Y:S01]  /*0230*/  FMUL R12, R12, UR6 ;  /* 0x000000060c0c7c20 */ /* 0x000fe20008400000 */
[----:B------:R-:W-:-:S04]  /*0240*/  FMNMX.NAN R14, R10, 255, PT ;  /* 0x437f00000a0e7809 */ /* 0x000fc80003820000 */
[----:B------:R-:W-:Y:S01]  /*0250*/  FMNMX.NAN R12, R12, 255, PT ;  /* 0x437f00000c0c7809 */ /* 0x000fe20003820000 */
[----:B------:R-:W0:Y:S01]  /*0260*/  F2I.U32.TRUNC.NTZ R17, R14 ;  /* 0x0000000e00117305 */ /* 0x000e22000020f000 */
[----:B------:R-:W-:-:S07]  /*0270*/  IADD3 R10, P1, PT, R6, UR8, RZ ;  /* 0x00000008060a7c10 */ /* 0x000fce000ff3e0ff */
[----:B------:R-:W1:Y:S01]  /*0280*/  F2I.U32.TRUNC.NTZ R15, R15 ;  /* 0x0000000f000f7305 */ /* 0x000e62000020f000 */
[----:B------:R-:W-:-:S07]  /*0290*/  IADD3.X R11, PT, PT, R16, UR9, RZ, P1, !PT ;  /* 0x00000009100b7c10 */ /* 0x000fce0008ffe4ff */
[----:B------:R-:W2:Y:S01]  /*02a0*/  F2I.U32.TRUNC.NTZ R19, R12 ;  /* 0x0000000c00137305 */ /* 0x000ea2000020f000 */
[-C--:B------:R-:W-:Y:S01]  /*02b0*/  IADD3 R4, P1, PT, R4, R7.reuse, RZ ;  /* 0x0000000704047210 */ /* 0x080fe20007f3e0ff */
[----:B0-----:R-:W-:Y:S04]  /*02c0*/  STG.E.U8 desc[UR4][R10.64], R17 ;  /* 0x000000110a007986 */ /* 0x001fe8000c101104 */
[----:B------:R-:W-:Y:S01]  /*02d0*/  IMAD.X R5, R9, 0x1, R5, P1 ;  /* 0x0000000109057824 */ /* 0x000fe200008e0605 */
[----:B-1----:R-:W-:Y:S04]  /*02e0*/  STG.E.U8 desc[UR4][R10.64+0x1], R15 ;  /* 0x0000010f0a007986 */ /* 0x002fe8000c101104 */
[----:B--2---:R0:W-:Y:S04]  /*02f0*/  STG.E.U8 desc[UR4][R10.64+0x2], R19 ;  /* 0x000002130a007986 */ /* 0x0041e8000c101104 */
[----:B------:R-:W2:Y:S04]  /*0300*/  LDG.E.U8 R14, desc[UR4][R4.64] ;  /* 0x00000004040e7981 */ /* 0x000ea8000c1e1100 */
[----:B------:R-:W3:Y:S04]  /*0310*/  LDG.E.U8 R16, desc[UR4][R4.64+0x1] ;  /* 0x0000010404107981 */ /* 0x000ee8000c1e1100 */
[----:B------:R1:W4:Y:S01]  /*0320*/  LDG.E.U8 R18, desc[UR4][R4.64+0x2] ;  /* 0x0000020404127981 */ /* 0x000322000c1e1100 */
[----:B0-----:R-:W-:-:S05]  /*0330*/  IADD3 R10, P1, PT, R10, R7, RZ ;  /* 0x000000070a0a7210 */ /* 0x001fca0007f3e0ff */
[----:B------:R-:W-:Y:S01]  /*0340*/  IMAD.X R11, R9, 0x1, R11, P1 ;  /* 0x00000001090b7824 */ /* 0x000fe200008e060b */
[----:B-1----:R-:W-:-:S05]  /*0350*/  IADD3 R4, P1, PT, R4, R7, RZ ;  /* 0x0000000704047210 */ /* 0x002fca0007f3e0ff */
[----:B------:R-:W-:Y:S01]  /*0360*/  IMAD.X R5, R9, 0x1, R5, P1 ;  /* 0x0000000109057824 */ /* 0x000fe200008e0605 */
[----:B--2---:R-:W-:Y:S02]  /*0370*/  I2FP.F32.U32 R14, R14 ;  /* 0x0000000e000e7245 */ /* 0x004fe40000201000 */
[----:B---3--:R-:W-:Y:S02]  /*0380*/  I2FP.F32.U32 R16, R16 ;  /* 0x0000001000107245 */ /* 0x008fe40000201000 */
[----:B----4-:R-:W-:Y:S01]  /*0390*/  I2FP.F32.U32 R18, R18 ;  /* 0x0000001200127245 */ /* 0x010fe20000201000 */
[----:B------:R-:W-:Y:S02]  /*03a0*/  FMUL R14, R14, UR6 ;  /* 0x000000060e0e7c20 */ /* 0x000fe40008400000 */
[----:B------:R-:W-:Y:S02]  /*03b0*/  FMUL R16, R16, UR6 ;  /* 0x0000000610107c20 */ /* 0x000fe40008400000 */
[----:B------:R-:W-:Y:S01]  /*03c0*/  FMUL R18, R18, UR6 ;  /* 0x0000000612127c20 */ /* 0x000fe20008400000 */
[----:B------:R-:W-:-:S02]  /*03d0*/  FMNMX.NAN R14, R14, 255, PT ;  /* 0x437f00000e0e7809 */ /* 0x000fc40003820000 */
[----:B------:R-:W-:Y:S02]  /*03e0*/  FMNMX.NAN R16, R16, 255, PT ;  /* 0x437f000010107809 */ /* 0x000fe40003820000 */
[----:B------:R-:W-:Y:S01]  /*03f0*/  FMNMX.NAN R18, R18, 255, PT ;  /* 0x437f000012127809 */ /* 0x000fe20003820000 */
[----:B------:R-:W0:Y:S08]  /*0400*/  F2I.U32.TRUNC.NTZ R15, R14 ;  /* 0x0000000e000f7305 */ /* 0x000e30000020f000 */
[----:B------:R-:W1:Y:S08]  /*0410*/  F2I.U32.TRUNC.NTZ R17, R16 ;  /* 0x0000001000117305 */ /* 0x000e70000020f000 */
[----:B------:R-:W2:Y:S01]  /*0420*/  F2I.U32.TRUNC.NTZ R19, R18 ;  /* 0x0000001200137305 */ /* 0x000ea2000020f000 */
[----:B0-----:R-:W-:Y:S04]  /*0430*/  STG.E.U8 desc[UR4][R10.64], R15 ;  /* 0x0000000f0a007986 */ /* 0x001fe8000c101104 */
        /* <DEDUP_REMOVED lines=21> */
[----:B0-----:R0:W-:Y:S04]  /*0590*/  STG.E.U8 desc[UR4][R10.64], R15 ;  /* 0x0000000f0a007986 */ /* 0x0011e8000c101104 */
[----:B-1----:R1:W-:Y:S04]  /*05a0*/  STG.E.U8 desc[UR4][R10.64+0x1], R17 ;  /* 0x000001110a007986 */ /* 0x0023e8000c101104 */
[----:B--2---:R2:W-:Y:S04]  /*05b0*/  STG.E.U8 desc[UR4][R10.64+0x2], R19 ;  /* 0x000002130a007986 */ /* 0x0045e8000c101104 */
[----:B------:R-:W3:Y:S04]  /*05c0*/  LDG.E.U8 R12, desc[UR4][R4.64] ;  /* 0x00000004040c7981 */ /* 0x000ee8000c1e1100 */
[----:B------:R-:W4:Y:S04]  /*05d0*/  LDG.E.U8 R14, desc[UR4][R4.64+0x1] ;  /* 0x00000104040e7981 */ /* 0x000f28000c1e1100 */
[----:B------:R5:W2:Y:S01]  /*05e0*/  LDG.E.U8 R18, desc[UR4][R4.64+0x2] ;  /* 0x0000020404127981 */ /* 0x000aa2000c1e1100 */
[----:B------:R-:W-:Y:S01]  /*05f0*/  VIADD R8, R8, 0x4 ;  /* 0x0000000408087836 */ /* 0x000fe20000000000 */
[----:B-----5:R-:W-:-:S05]  /*0600*/  IADD3 R4, P1, PT, R10, R7, RZ ;  /* 0x000000070a047210 */ /* 0x020fca0007f3e0ff */
[----:B------:R-:W-:Y:S01]  /*0610*/  IMAD.X R5, R9, 0x1, R11, P1 ;  /* 0x0000000109057824 */ /* 0x000fe200008e060b */
[----:B------:R-:W-:Y:S01]  /*0620*/  ISETP.NE.AND P1, PT, R8, RZ, PT ;  /* 0x000000ff0800720c */ /* 0x000fe20003f25270 */
[----:B------:R-:W-:Y:S01]  /*0630*/  IMAD R6, R7, 0x4, R6 ;  /* 0x0000000407067824 */ /* 0x000fe200078e0206 */
[----:B---3--:R-:W-:Y:S02]  /*0640*/  I2FP.F32.U32 R12, R12 ;  /* 0x0000000c000c7245 */ /* 0x008fe40000201000 */
[----:B----4-:R-:W-:Y:S02]  /*0650*/  I2FP.F32.U32 R14, R14 ;  /* 0x0000000e000e7245 */ /* 0x010fe40000201000 */
[----:B--2---:R-:W-:Y:S01]  /*0660*/  I2FP.F32.U32 R18, R18 ;  /* 0x0000001200127245 */ /* 0x004fe20000201000 */
[----:B------:R-:W-:Y:S02]  /*0670*/  FMUL R12, R12, UR6 ;  /* 0x000000060c0c7c20 */ /* 0x000fe40008400000 */
[----:B------:R-:W-:-:S02]  /*0680*/  FMUL R14, R14, UR6 ;  /* 0x000000060e0e7c20 */ /* 0x000fc40008400000 */
[----:B------:R-:W-:Y:S01]  /*0690*/  FMUL R18, R18, UR6 ;  /* 0x0000000612127c20 */ /* 0x000fe20008400000 */
[----:B------:R-:W-:Y:S02]  /*06a0*/  FMNMX.NAN R12, R12, 255, PT ;  /* 0x437f00000c0c7809 */ /* 0x000fe40003820000 */
[----:B------:R-:W-:Y:S02]  /*06b0*/  FMNMX.NAN R14, R14, 255, PT ;  /* 0x437f00000e0e7809 */ /* 0x000fe40003820000 */
[----:B------:R-:W-:Y:S01]  /*06c0*/  FMNMX.NAN R18, R18, 255, PT ;  /* 0x437f000012127809 */ /* 0x000fe20003820000 */
[----:B0-----:R-:W0:Y:S08]  /*06d0*/  F2I.U32.TRUNC.NTZ R15, R12 ;  /* 0x0000000c000f7305 */ /* 0x001e30000020f000 */
[----:B-1----:R-:W1:Y:S08]  /*06e0*/  F2I.U32.TRUNC.NTZ R17, R14 ;  /* 0x0000000e00117305 */ /* 0x002e70000020f000 */
[----:B------:R-:W2:Y:S01]  /*06f0*/  F2I.U32.TRUNC.NTZ R19, R18 ;  /* 0x0000001200137305 */ /* 0x000ea2000020f000 */
[----:B0-----:R3:W-:Y:S04]  /*0700*/  STG.E.U8 desc[UR4][R4.64], R15 ;  /* 0x0000000f04007986 */ /* 0x0017e8000c101104 */
[----:B-1----:R3:W-:Y:S04]  /*0710*/  STG.E.U8 desc[UR4][R4.64+0x1], R17 ;  /* 0x0000011104007986 */ /* 0x0027e8000c101104 */
[----:B--2---:R3:W-:Y:S01]  /*0720*/  STG.E.U8 desc[UR4][R4.64+0x2], R19 ;  /* 0x0000021304007986 */ /* 0x0047e2000c101104 */
[----:B------:R-:W-:Y:S05]  /*0730*/  @P1 BRA `(.L_x_1) ;  /* 0xfffffff8008c1947 */ /* 0x000fea000383ffff */
.L_x_0:
[----:B0-----:R-:W-:Y:S05]  /*0740*/  @!P0 EXIT ;  /* 0x000000000000894d */ /* 0x001fea0003800000 */
[----:B------:R-:W-:Y:S02]  /*0750*/  ISETP.NE.AND P1, PT, R13, 0x1, PT ;  /* 0x000000010d00780c */ /* 0x000fe40003f25270 */
[----:B------:R-:W-:-:S04]  /*0760*/  LOP3.LUT R2, R2, 0x1, RZ, 0xc0, !PT ;  /* 0x0000000102027812 */ /* 0x000fc800078ec0ff */
[----:B------:R-:W-:-:S07]  /*0770*/  ISETP.NE.U32.AND P0, PT, R2, 0x1, PT ;  /* 0x000000010200780c */ /* 0x000fce0003f05070 */
[----:B------:R-:W-:Y:S06]  /*0780*/  @!P1 BRA `(.L_x_2) ;  /* 0x0000000000cc9947 */ /* 0x000fec0003800000 */
[----:B------:R-:W0:Y:S01]  /*0790*/  LDCU UR6, c[0x0][0x394] ;  /* 0x00007280ff0677ac */ /* 0x000e220008000800 */
[----:B------:R-:W3:Y:S01]  /*07a0*/  LDCU.128 UR8, c[0x0][0x380] ;  /* 0x00007000ff0877ac */ /* 0x000ee20008000c00 */
[----:B------:R-:W1:Y:S01]  /*07b0*/  LDCU UR7, c[0x0][0x398] ;  /* 0x00007300ff0777ac */ /* 0x000e620008000800 */
[----:B0-----:R-:W-:-:S05]  /*07c0*/  IMAD R6, R3, UR6, R0 ;  /* 0x0000000603067c24 */ /* 0x001fca000f8e0200 */
[----:B---3--:R-:W-:Y:S02]  /*07d0*/  IADD3 R4, P1, PT, R6, UR10, RZ ;  /* 0x0000000a06047c10 */ /* 0x008fe4000ff3e0ff */
[----:B------:R-:W-:-:S04]  /*07e0*/  SHF.R.S32.HI R10, RZ, 0x1f, R6 ;  /* 0x0000001fff0a7819 */ /* 0x000fc80000011406 */
[----:B------:R-:W-:-:S05]  /*07f0*/  IADD3.X R5, PT, PT, R10, UR11, RZ, P1, !PT ;  /* 0x0000000b0a057c10 */ /* 0x000fca0008ffe4ff */
[----:B------:R-:W2:Y:S04]  /*0800*/  LDG.E.U8 R7, desc[UR4][R4.64+0x1] ;  /* 0x0000010404077981 */ /* 0x000ea8000c1e1100 */
[----:B------:R-:W3:Y:S04]  /*0810*/  LDG.E.U8 R2, desc[UR4][R4.64] ;  /* 0x0000000404027981 */ /* 0x000ee8000c1e1100 */
[----:B------:R-:W4:Y:S01]  /*0820*/  LDG.E.U8 R8, desc[UR4][R4.64+0x2] ;  /* 0x0000020404087981 */ /* 0x000f22000c1e1100 */
[----:B------:R-:W-:Y:S01]  /*0830*/  IADD3 R6, P1, PT, R6, UR8, RZ ;  /* 0x0000000806067c10 */ /* 0x000fe2000ff3e0ff */
[----:B------:R-:W-:Y:S01]  /*0840*/  USHF.R.S32.HI UR8, URZ, 0x1f, UR6 ;  /* 0x0000001fff087899 */ /* 0x000fe20008011406 */
[----:B--2---:R-:W-:-:S02]  /*0850*/  I2FP.F32.U32 R7, R7 ;  /* 0x0000000700077245 */ /* 0x004fc40000201000 */
[----:B---3--:R-:W-:-:S03]  /*0860*/  I2FP.F32.U32 R2, R2 ;  /* 0x0000000200027245 */ /* 0x008fc60000201000 */
[----:B-1----:R-:W-:Y:S01]  /*0870*/  FMUL R7, R7, UR7 ;  /* 0x0000000707077c20 */ /* 0x002fe20008400000 */
[----:B----4-:R-:W-:Y:S01]  /*0880*/  I2FP.F32.U32 R8, R8 ;  /* 0x0000000800087245 */ /* 0x010fe20000201000 */
[----:B------:R-:W-:-:S03]  /*0890*/  FMUL R2, R2, UR7 ;  /* 0x0000000702027c20 */ /* 0x000fc60008400000 */
[----:B------:R-:W-:Y:S01]  /*08a0*/  FMNMX.NAN R9, R7, 255, PT ;  /* 0x437f000007097809 */ /* 0x000fe20003820000 */
[----:B------:R-:W-:Y:S01]  /*08b0*/  FMUL R8, R8, UR7 ;  /* 0x0000000708087c20 */ /* 0x000fe20008400000 */
[----:B------:R-:W-:-:S04]  /*08c0*/  FMNMX.NAN R2, R2, 255, PT ;  /* 0x437f000002027809 */ /* 0x000fc80003820000 */
[----:B------:R-:W-:Y:S01]  /*08d0*/  FMNMX.NAN R8, R8, 255, PT ;  /* 0x437f000008087809 */ /* 0x000fe20003820000 */
[----:B------:R-:W0:Y:S01]  /*08e0*/  F2I.U32.TRUNC.NTZ R11, R2 ;  /* 0x00000002000b7305 */ /* 0x000e22000020f000 */
[----:B------:R-:W-:-:S07]  /*08f0*/  IADD3.X R7, PT, PT, R10, UR9, RZ, P1, !PT ;  /* 0x000000090a077c10 */ /* 0x000fce0008ffe4ff */
[----:B------:R-:W1:Y:S01]  /*0900*/  F2I.U32.TRUNC.NTZ R9, R9 ;  /* 0x0000000900097305 */ /* 0x000e62000020f000 */
[----:B------:R-:W-:-:S07]  /*0910*/  IADD3 R4, P1, PT, R4, UR6, RZ ;  /* 0x0000000604047c10 */ /* 0x000fce000ff3e0ff */
[----:B------:R-:W2:Y:S01]  /*0920*/  F2I.U32.TRUNC.NTZ R13, R8 ;  /* 0x00000008000d7305 */ /* 0x000ea2000020f000 */
[----:B------:R-:W-:Y:S01]  /*0930*/  IADD3.X R5, PT, PT, R5, UR8, RZ, P1, !PT ;  /* 0x0000000805057c10 */ /* 0x000fe20008ffe4ff */
[----:B0-----:R-:W-:Y:S04]  /*0940*/  STG.E.U8 desc[UR4][R6.64], R11 ;  /* 0x0000000b06007986 */ /* 0x001fe8000c101104 */
[----:B-1----:R0:W-:Y:S04]  /*0950*/  STG.E.U8 desc[UR4][R6.64+0x1], R9 ;  /* 0x0000010906007986 */ /* 0x0021e8000c101104 */
[----:B--2---:R1:W-:Y:S04]  /*0960*/  STG.E.U8 desc[UR4][R6.64+0x2], R13 ;  /* 0x0000020d06007986 */ /* 0x0043e8000c101104 */
[----:B------:R-:W2:Y:S04]  /*0970*/  LDG.E.U8 R2, desc[UR4][R4.64] ;  /* 0x0000000404027981 */ /* 0x000ea8000c1e1100 */
[----:B------:R-:W3:Y:S04]  /*0980*/  LDG.E.U8 R10, desc[UR4][R4.64+0x1] ;  /* 0x00000104040a7981 */ /* 0x000ee8000c1e1100 */
[----:B------:R4:W5:Y:S02]  /*0990*/  LDG.E.U8 R8, desc[UR4][R4.64+0x2] ;  /* 0x0000020404087981 */ /* 0x000964000c1e1100 */
[----:B----4-:R-:W-:-:S04]  /*09a0*/  IADD3 R4, P1, PT, R6, UR6, RZ ;  /* 0x0000000606047c10 */ /* 0x010fc8000ff3e0ff */
[----:B------:R-:W-:Y:S01]  /*09b0*/  IADD3.X R5, PT, PT, R7, UR8, RZ, P1, !PT ;  /* 0x0000000807057c10 */ /* 0x000fe20008ffe4ff */
[----:B------:R-:W-:Y:S01]  /*09c0*/  VIADD R3, R3, 0x2 ;  /* 0x0000000203037836 */ /* 0x000fe20000000000 */
[----:B--2---:R-:W-:Y:S02]  /*09d0*/  I2FP.F32.U32 R2, R2 ;  /* 0x0000000200027245 */ /* 0x004fe40000201000 */
[----:B---3--:R-:W-:Y:S02]  /*09e0*/  I2FP.F32.U32 R10, R10 ;  /* 0x0000000a000a7245 */ /* 0x008fe40000201000 */
[----:B-----5:R-:W-:Y:S01]  /*09f0*/  I2FP.F32.U32 R8, R8 ;  /* 0x0000000800087245 */ /* 0x020fe20000201000 */
[----:B------:R-:W-:Y:S02]  /*0a00*/  FMUL R2, R2, UR7 ;  /* 0x0000000702027c20 */ /* 0x000fe40008400000 */
[----:B------:R-:W-:Y:S02]  /*0a10*/  FMUL R10, R10, UR7 ;  /* 0x000000070a0a7c20 */ /* 0x000fe40008400000 */
[----:B------:R-:W-:Y:S01]  /*0a20*/  FMUL R8, R8, UR7 ;  /* 0x0000000708087c20 */ /* 0x000fe20008400000 */
[----:B------:R-:W-:-:S02]  /*0a30*/  FMNMX.NAN R2, R2, 255, PT ;  /* 0x437f000002027809 */ /* 0x000fc40003820000 */
[----:B------:R-:W-:Y:S02]  /*0a40*/  FMNMX.NAN R10, R10, 255, PT ;  /* 0x437f00000a0a7809 */ /* 0x000fe40003820000 */
[----:B------:R-:W-:Y:S01]  /*0a50*/  FMNMX.NAN R8, R8, 255, PT ;  /* 0x437f000008087809 */ /* 0x000fe20003820000 */
[----:B0-----:R-:W0:Y:S08]  /*0a60*/  F2I.U32.TRUNC.NTZ R9, R2 ;  /* 0x0000000200097305 */ /* 0x001e30000020f000 */
[----:B------:R-:W2:Y:S08]  /*0a70*/  F2I.U32.TRUNC.NTZ R11, R10 ;  /* 0x0000000a000b7305 */ /* 0x000eb0000020f000 */
[----:B-1----:R-:W1:Y:S01]  /*0a80*/  F2I.U32.TRUNC.NTZ R13, R8 ;  /* 0x00000008000d7305 */ /* 0x002e62000020f000 */
[----:B0-----:R0:W-:Y:S04]  /*0a90*/  STG.E.U8 desc[UR4][R4.64], R9 ;  /* 0x0000000904007986 */ /* 0x0011e8000c101104 */
[----:B--2---:R0:W-:Y:S04]  /*0aa0*/  STG.E.U8 desc[UR4][R4.64+0x1], R11 ;  /* 0x0000010b04007986 */ /* 0x0041e8000c101104 */
[----:B-1----:R0:W-:Y:S02]  /*0ab0*/  STG.E.U8 desc[UR4][R4.64+0x2], R13 ;  /* 0x0000020d04007986 */ /* 0x0021e4000c101104 */
.L_x_2:
[----:B------:R-:W-:Y:S05]  /*0ac0*/  @P0 EXIT ;  /* 0x000000000000094d */ /* 0x000fea0003800000 */
[----:B------:R-:W1:Y:S01]  /*0ad0*/  LDCU UR6, c[0x0][0x394] ;  /* 0x00007280ff0677ac */ /* 0x000e620008000800 */
[----:B------:R-:W2:Y:S01]  /*0ae0*/  LDCU.128 UR8, c[0x0][0x380] ;  /* 0x00007000ff0877ac */ /* 0x000ea20008000c00 */
[----:B-1----:R-:W-:Y:S01]  /*0af0*/  IMAD R0, R3, UR6, R0 ;  /* 0x0000000603007c24 */ /* 0x002fe2000f8e0200 */
[----:B------:R-:W1:Y:S04]  /*0b00*/  LDCU UR6, c[0x0][0x398] ;  /* 0x00007300ff0677ac */ /* 0x000e680008000800 */
[----:B--2---:R-:W-:Y:S02]  /*0b10*/  IADD3 R2, P0, PT, R0, UR10, RZ ;  /* 0x0000000a00027c10 */ /* 0x004fe4000ff1e0ff */
[----:B------:R-:W-:-:S04]  /*0b20*/  SHF.R.S32.HI R8, RZ, 0x1f, R0 ;  /* 0x0000001fff087819 */ /* 0x000fc80000011400 */
[----:B------:R-:W-:-:S05]  /*0b30*/  IADD3.X R3, PT, PT, R8, UR11, RZ, P0, !PT ;  /* 0x0000000b08037c10 */ /* 0x000fca00087fe4ff */
[----:B0--3--:R-:W2:Y:S04]  /*0b40*/  LDG.E.U8 R5, desc[UR4][R2.64+0x1] ;  /* 0x0000010402057981 */ /* 0x009ea8000c1e1100 */
[----:B------:R-:W3:Y:S04]  /*0b50*/  LDG.E.U8 R4, desc[UR4][R2.64] ;  /* 0x0000000402047981 */ /* 0x000ee8000c1e1100 */
[----:B------:R0:W4:Y:S02]  /*0b60*/  LDG.E.U8 R6, desc[UR4][R2.64+0x2] ;  /* 0x0000020402067981 */ /* 0x000124000c1e1100 */
[----:B0-----:R-:W-:-:S04]  /*0b70*/  IADD3 R2, P0, PT, R0, UR8, RZ ;  /* 0x0000000800027c10 */ /* 0x001fc8000ff1e0ff */
[----:B------:R-:W-:Y:S02]  /*0b80*/  IADD3.X R3, PT, PT, R8, UR9, RZ, P0, !PT ;  /* 0x0000000908037c10 */ /* 0x000fe400087fe4ff */
[----:B--2---:R-:W-:Y:S02]  /*0b90*/  I2FP.F32.U32 R5, R5 ;  /* 0x0000000500057245 */ /* 0x004fe40000201000 */
        /* <DEDUP_REMOVED lines=8> */
[----:B------:R-:W0:Y:S08]  /*0c20*/  F2I.U32.TRUNC.NTZ R7, R4 ;  /* 0x0000000400077305 */ /* 0x000e30000020f000 */
[----:B------:R-:W1:Y:S08]  /*0c30*/  F2I.U32.TRUNC.NTZ R5, R5 ;  /* 0x0000000500057305 */ /* 0x000e70000020f000 */
[----:B------:R-:W2:Y:S01]  /*0c40*/  F2I.U32.TRUNC.NTZ R9, R6 ;  /* 0x0000000600097305 */ /* 0x000ea2000020f000 */
[----:B0-----:R-:W-:Y:S04]  /*0c50*/  STG.E.U8 desc[UR4][R2.64], R7 ;  /* 0x0000000702007986 */ /* 0x001fe8000c101104 */
[----:B-1----:R-:W-:Y:S04]  /*0c60*/  STG.E.U8 desc[UR4][R2.64+0x1], R5 ;  /* 0x0000010502007986 */ /* 0x002fe8000c101104 */
[----:B--2---:R-:W-:Y:S01]  /*0c70*/  STG.E.U8 desc[UR4][R2.64+0x2], R9 ;  /* 0x0000020902007986 */ /* 0x004fe2000c101104 */
[----:B------:R-:W-:Y:S05]  /*0c80*/  EXIT ;  /* 0x000000000000794d */ /* 0x000fea0003800000 */
.L_x_3:
[----:B------:R-:W-:-:S00]  /*0c90*/  BRA `(.L_x_3) ;  /* 0xfffffffc00fc7947 */ /* 0x000fc0000383ffff */
[----:B------:R-:W-:-:S00]  /*0ca0*/  NOP ;  /* 0x0000000000007918 */ /* 0x000fc00000000000 */
        /* <DEDUP_REMOVED lines=13> */
.L_x_48:


//--------------------- .text._Z9addKernelPiPKiS1_ --------------------------
	.section	.text._Z9addKernelPiPKiS1_,"ax",@progbits
	.align	128
        .global         _Z9addKernelPiPKiS1_
        .type           _Z9addKernelPiPKiS1_,@function
        .size           _Z9addKernelPiPKiS1_,(.L_x_49 - _Z9addKernelPiPKiS1_)
        .other          _Z9addKernelPiPKiS1_,@"STO_CUDA_ENTRY STV_DEFAULT"
_Z9addKernelPiPKiS1_:
.text._Z9addKernelPiPKiS1_:
[----:B------:R-:W0:Y:S01]  /*0000*/  LDC R1, c[0x0][0x37c] ;  /* 0x0000df00ff017b82 */ /* 0x000e220000000800 */
[----:B------:R-:W1:Y:S07]  /*0010*/  S2R R11, SR_TID.X ;  /* 0x00000000000b7919 */ /* 0x000e6e0000002100 */
[----:B------:R-:W1:Y:S01]  /*0020*/  LDC.64 R4, c[0x0][0x388] ;  /* 0x0000e200ff047b82 */ /* 0x000e620000000a00 */
[----:B------:R-:W2:Y:S01]  /*0030*/  LDCU.64 UR4, c[0x0][0x358] ;  /* 0x00006b00ff0477ac */ /* 0x000ea20008000a00 */
[----:B0-----:R-:W-:-:S06]  /*0040*/  IADD3 R1, PT, PT, R1, -0x10, RZ ;  /* 0xfffffff001017810 */ /* 0x001fcc0007ffe0ff */
[----:B------:R-:W0:Y:S08]  /*0050*/  LDC.64 R6, c[0x0][0x390] ;  /* 0x0000e400ff067b82 */ /* 0x000e300000000a00 */
[----:B------:R-:W3:Y:S01]  /*0060*/  LDC.64 R8, c[0x0][0x380] ;  /* 0x0000e000ff087b82 */ /* 0x000ee20000000a00 */
[----:B------:R-:W4:Y:S01]  /*0070*/  LDCU UR6, c[0x0][0x2f8] ;  /* 0x00005f00ff0677ac */ /* 0x000f220008000800 */
[----:B------:R-:W5:Y:S01]  /*0080*/  LDCU.64 UR8, c[0x4][URZ] ;  /* 0x01000000ff0877ac */ /* 0x000f620008000a00 */
[----:B-1----:R-:W-:-:S04]  /*0090*/  IMAD.WIDE.U32 R4, R11, 0x4, R4 ;  /* 0x000000040b047825 */ /* 0x002fc800078e0004 */
[C---:B0-----:R-:W-:Y:S01]  /*00a0*/  IMAD.WIDE.U32 R6, R11.reuse, 0x4, R6 ;  /* 0x000000040b067825 */ /* 0x041fe200078e0006 */
[----:B--2---:R5:W2:Y:S04]  /*00b0*/  LDG.E R2, desc[UR4][R4.64] ;  /* 0x0000000404027981 */ /* 0x004aa8000c1e1900 */
[----:B------:R4:W2:Y:S01]  /*00c0*/  LDG.E R3, desc[UR4][R6.64] ;  /* 0x0000000406037981 */ /* 0x0008a2000c1e1900 */
[----:B------:R-:W-:Y:S01]  /*00d0*/  MOV R10, 0x8 ;  /* 0x00000008000a7802 */ /* 0x000fe20000000f00 */
[----:B---3--:R-:W-:-:S04]  /*00e0*/  IMAD.WIDE.U32 R8, R11, 0x4, R8 ;  /* 0x000000040b087825 */ /* 0x008fc800078e0008 */
[----:B-----5:R-:W-:Y:S01]  /*00f0*/  IMAD.U32 R4, RZ, RZ, UR8 ;  /* 0x00000008ff047e24 */ /* 0x020fe2000f8e00ff */
[----:B------:R-:W0:Y:S01]  /*0100*/  LDC.64 R10, c[0x4][R10] ;  /* 0x010000000a0a7b82 */ /* 0x000e220000000a00 */
[----:B------:R-:W-:Y:S02]  /*0110*/  MOV R5, UR9 ;  /* 0x0000000900057c02 */ /* 0x000fe40008000f00 */
[----:B----4-:R-:W-:Y:S02]  /*0120*/  IADD3 R6, P0, PT, R1, UR6, RZ ;  /* 0x0000000601067c10 */ /* 0x010fe4000ff1e0ff */
[----:B--2---:R-:W-:Y:S01]  /*0130*/  IADD3 R0, PT, PT, R2, R3, RZ ;  /* 0x0000000302007210 */ /* 0x004fe20007ffe0ff */
[----:B------:R1:W-:Y:S04]  /*0140*/  STL.64 [R1], R2 ;  /* 0x0000000201007387 */ /* 0x0003e80000100a00 */
[----:B------:R1:W-:Y:S04]  /*0150*/  STL [R1+0x8], R0 ;  /* 0x0000080001007387 */ /* 0x0003e80000100800 */
[----:B------:R1:W-:Y:S01]  /*0160*/  STG.E desc[UR4][R8.64], R0 ;  /* 0x0000000008007986 */ /* 0x0003e2000c101904 */
[----:B------:R-:W2:Y:S02]  /*0170*/  LDCU UR4, c[0x0][0x2fc] ;  /* 0x00005f80ff0477ac */ /* 0x000ea40008000800 */
[----:B012---:R-:W-:-:S07]  /*0180*/  IMAD.X R7, RZ, RZ, UR4, P0 ;  /* 0x00000004ff077e24 */ /* 0x007fce00080e06ff */
[----:B------:R-:W-:-:S07]  /*0190*/  LEPC R20, `(.L_x_4) ;  /* 0x000000001014794e */ /* 0x000fce0000000000 */
[----:B------:R-:W-:Y:S05]  /*01a0*/  CALL.ABS.NOINC R10 ;  /* 0x000000000a007343 */ /* 0x000fea0003c00000 */
.L_x_4:
[----:B------:R-:W-:Y:S05]  /*01b0*/  EXIT ;  /* 0x000000000000794d */ /* 0x000fea0003800000 */
.L_x_5:
        /* <DEDUP_REMOVED lines=12> */
.L_x_49:


//--------------------- .text._Z18verticalave_kernelPhPKhiS_S_ --------------------------
	.section	.text._Z18verticalave_kernelPhPKhiS_S_,"ax",@progbits
	.align	128
        .global         _Z18verticalave_kernelPhPKhiS_S_
        .type           _Z18verticalave_kernelPhPKhiS_S_,@function
        .size           _Z18verticalave_kernelPhPKhiS_S_,(.L_x_50 - _Z18verticalave_kernelPhPKhiS_S_)
        .other          _Z18verticalave_kernelPhPKhiS_S_,@"STO_CUDA_ENTRY STV_DEFAULT"
_Z18verticalave_kernelPhPKhiS_S_:
.text._Z18verticalave_kernelPhPKhiS_S_:
[----:B------:R-:W-:Y:S01]  /*0000*/  LDC R1, c[0x0][0x37c] ;  /* 0x0000df00ff017b82 */ /* 0x000fe20000000800 */
[----:B------:R-:W0:Y:S01]  /*0010*/  S2R R3, SR_CTAID.X ;  /* 0x0000000000037919 */ /* 0x000e220000002500 */
[----:B------:R-:W0:Y:S01]  /*0020*/  LDCU UR4, c[0x0][0x360] ;  /* 0x00006c00ff0477ac */ /* 0x000e220008000800 */
[----:B------:R-:W0:Y:S02]  /*0030*/  S2R R0, SR_TID.X ;  /* 0x0000000000007919 */ /* 0x000e240000002100 */
[----:B0-----:R-:W-:-:S05]  /*0040*/  IMAD R3, R3, UR4, R0 ;  /* 0x0000000403037c24 */ /* 0x001fca000f8e0200 */
[----:B------:R-:W-:-:S13]  /*0050*/  ISETP.GT.AND P0, PT, R3, 0x987, PT ;  /* 0x000009870300780c */ /* 0x000fda0003f04270 */
[----:B------:R-:W-:Y:S05]  /*0060*/  @P0 EXIT ;  /* 0x000000000000094d */ /* 0x000fea0003800000 */
[----:B------:R-:W0:Y:S01]  /*0070*/  LDCU UR4, c[0x0][0x390] ;  /* 0x00007200ff0477ac */ /* 0x000e220008000800 */
[----:B------:R-:W-:Y:S01]  /*0080*/  IMAD.MOV.U32 R5, RZ, RZ, RZ ;  /* 0x000000ffff057224 */ /* 0x000fe200078e00ff */
[----:B------:R-:W1:Y:S01]  /*0090*/  LDCU.64 UR8, c[0x0][0x358] ;  /* 0x00006b00ff0877ac */ /* 0x000e620008000a00 */
[----:B0-----:R-:W-:-:S09]  /*00a0*/  UISETP.GE.AND UP0, UPT, UR4, 0x1, UPT ;  /* 0x000000010400788c */ /* 0x001fd2000bf06270 */
[----:B-1----:R-:W-:Y:S05]  /*00b0*/  BRA.U !UP0, `(.L_x_6) ;  /* 0x0000000508687547 */ /* 0x002fea000b800000 */
[----:B------:R-:W-:Y:S01]  /*00c0*/  UISETP.GE.U32.AND UP1, UPT, UR4, 0x10, UPT ;  /* 0x000000100400788c */ /* 0x000fe2000bf26070 */
[----:B------:R-:W-:Y:S01]  /*00d0*/  IMAD.MOV.U32 R5, RZ, RZ, RZ ;  /* 0x000000ffff057224 */ /* 0x000fe200078e00ff */
[----:B------:R-:W-:Y:S01]  /*00e0*/  ULOP3.LUT UR5, UR4, 0xf, URZ, 0xc0, !UPT ;  /* 0x0000000f04057892 */ /* 0x000fe2000f8ec0ff */
[----:B------:R-:W-:-:S03]  /*00f0*/  IMAD.MOV.U32 R9, RZ, RZ, R3 ;  /* 0x000000ffff097224 */ /* 0x000fc600078e0003 */
[----:B------:R-:W-:-:S03]  /*0100*/  UISETP.NE.AND UP0, UPT, UR5, URZ, UPT ;  /* 0x000000ff0500728c */ /* 0x000fc6000bf05270 */
[----:B------:R-:W-:Y:S08]  /*0110*/  BRA.U !UP1, `(.L_x_7) ;  /* 0x0000000109907547 */ /* 0x000ff0000b800000 */
[----:B------:R-:W-:Y:S01]  /*0120*/  ULOP3.LUT UR4, UR4, 0x7ffffff0, URZ, 0xc0, !UPT ;  /* 0x7ffffff004047892 */ /* 0x000fe2000f8ec0ff */
[----:B------:R-:W-:Y:S02]  /*0130*/  IMAD.MOV.U32 R5, RZ, RZ, RZ ;  /* 0x000000ffff057224 */ /* 0x000fe400078e00ff */
[----:B------:R-:W-:Y:S01]  /*0140*/  IMAD.MOV.U32 R9, RZ, RZ, R3 ;  /* 0x000000ffff097224 */ /* 0x000fe200078e0003 */
[----:B------:R-:W-:-:S12]  /*0150*/  UIADD3 UR4, UPT, UPT, -UR4, URZ, URZ ;  /* 0x000000ff04047290 */ /* 0x000fd8000fffe1ff */
.L_x_8:
[----:B------:R-:W0:Y:S01]  /*0160*/  LDC.64 R6, c[0x0][0x388] ;  /* 0x0000e200ff067b82 */ /* 0x000e220000000a00 */
[----:B------:R-:W-:Y:S02]  /*0170*/  SHF.R.S32.HI R0, RZ, 0x1f, R9 ;  /* 0x0000001fff007819 */ /* 0x000fe40000011409 */
[----:B0-----:R-:W-:-:S04]  /*0180*/  IADD3 R6, P0, P1, R9, 0x4c40, R6 ;  /* 0x00004c4009067810 */ /* 0x001fc8000791e006 */
[----:B------:R-:W-:-:S05]  /*0190*/  IADD3.X R7, PT, PT, R0, R7, RZ, P0, P1 ;  /* 0x0000000700077210 */ /* 0x000fca00007e24ff */
[----:B------:R-:W2:Y:S04]  /*01a0*/  LDG.E.U8 R0, desc[UR8][R6.64+-0x4c40] ;  /* 0xffb3c00806007981 */ /* 0x000ea8000c1e1100 */
[----:B------:R-:W2:Y:S04]  /*01b0*/  LDG.E.U8 R2, desc[UR8][R6.64+-0x42b8] ;  /* 0xffbd480806027981 */ /* 0x000ea8000c1e1100 */
[----:B------:R-:W3:Y:S04]  /*01c0*/  LDG.E.U8 R11, desc[UR8][R6.64+-0x3930] ;  /* 0xffc6d008060b7981 */ /* 0x000ee8000c1e1100 */
[----:B------:R-:W3:Y:S04]  /*01d0*/  LDG.E.U8 R4, desc[UR8][R6.64+-0x2fa8] ;  /* 0xffd0580806047981 */ /* 0x000ee8000c1e1100 */
[----:B------:R-:W4:Y:S04]  /*01e0*/  LDG.E.U8 R13, desc[UR8][R6.64+-0x2620] ;  /* 0xffd9e008060d7981 */ /* 0x000f28000c1e1100 */
[----:B------:R-:W4:Y:S04]  /*01f0*/  LDG.E.U8 R8, desc[UR8][R6.64+-0x1c98] ;  /* 0xffe3680806087981 */ /* 0x000f28000c1e1100 */
[----:B------:R-:W5:Y:S04]  /*0200*/  LDG.E.U8 R15, desc[UR8][R6.64+-0x1310] ;  /* 0xffecf008060f7981 */ /* 0x000f68000c1e1100 */
        /* <DEDUP_REMOVED lines=8> */
[----:B------:R-:W5:Y:S01]  /*0290*/  LDG.E.U8 R18, desc[UR8][R6.64+0x42b8] ;  /* 0x0042b80806127981 */ /* 0x000f62000c1e1100 */
[----:B------:R-:W-:Y:S01]  /*02a0*/  UIADD3 UR4, UPT, UPT, UR4, 0x10, URZ ;  /* 0x0000001004047890 */ /* 0x000fe2000fffe0ff */
[----:B------:R-:W-:-:S03]  /*02b0*/  VIADD R9, R9, 0x9880 ;  /* 0x0000988009097836 */ /* 0x000fc60000000000 */
[----:B------:R-:W-:Y:S01]  /*02c0*/  UISETP.NE.AND UP1, UPT, UR4, URZ, UPT ;  /* 0x000000ff0400728c */ /* 0x000fe2000bf25270 */
[----:B--2---:R-:W-:-:S04]  /*02d0*/  IADD3 R0, PT, PT, R2, R5, R0 ;  /* 0x0000000502007210 */ /* 0x004fc80007ffe000 */
[----:B---3--:R-:W-:-:S04]  /*02e0*/  IADD3 R0, PT, PT, R4, R0, R11 ;  /* 0x0000000004007210 */ /* 0x008fc80007ffe00b */
[----:B----4-:R-:W-:-:S04]  /*02f0*/  IADD3 R0, PT, PT, R8, R0, R13 ;  /* 0x0000000008007210 */ /* 0x010fc80007ffe00d */
[----:B-----5:R-:W-:-:S04]  /*0300*/  IADD3 R0, PT, PT, R10, R0, R15 ;  /* 0x000000000a007210 */ /* 0x020fc80007ffe00f */
[----:B------:R-:W-:-:S04]  /*0310*/  IADD3 R0, PT, PT, R12, R0, R17 ;  /* 0x000000000c007210 */ /* 0x000fc80007ffe011 */
[----:B------:R-:W-:-:S04]  /*0320*/  IADD3 R0, PT, PT, R14, R0, R19 ;  /* 0x000000000e007210 */ /* 0x000fc80007ffe013 */
[----:B------:R-:W-:-:S04]  /*0330*/  IADD3 R0, PT, PT, R16, R0, R21 ;  /* 0x0000000010007210 */ /* 0x000fc80007ffe015 */
[----:B------:R-:W-:Y:S01]  /*0340*/  IADD3 R5, PT, PT, R18, R0, R23 ;  /* 0x0000000012057210 */ /* 0x000fe20007ffe017 */
[----:B------:R-:W-:Y:S06]  /*0350*/  BRA.U UP1, `(.L_x_8) ;  /* 0xfffffffd01807547 */ /* 0x000fec000b83ffff */
.L_x_7:
[----:B------:R-:W-:Y:S05]  /*0360*/  BRA.U !UP0, `(.L_x_6) ;  /* 0x0000000108bc7547 */ /* 0x000fea000b800000 */
[----:B------:R-:W0:Y:S01]  /*0370*/  LDCU UR4, c[0x0][0x390] ;  /* 0x00007200ff0477ac */ /* 0x000e220008000800 */
[----:B------:R-:W-:Y:S02]  /*0380*/  UISETP.GE.U32.AND UP0, UPT, UR5, 0x8, UPT ;  /* 0x000000080500788c */ /* 0x000fe4000bf06070 */
[----:B0-----:R-:W-:-:S04]  /*0390*/  ULOP3.LUT UR6, UR4, 0x7, URZ, 0xc0, !UPT ;  /* 0x0000000704067892 */ /* 0x001fc8000f8ec0ff */
[----:B------:R-:W-:-:S03]  /*03a0*/  UISETP.NE.AND UP1, UPT, UR6, URZ, UPT ;  /* 0x000000ff0600728c */ /* 0x000fc6000bf25270 */
[----:B------:R-:W-:Y:S08]  /*03b0*/  BRA.U !UP0, `(.L_x_9) ;  /* 0x0000000108407547 */ /* 0x000ff0000b800000 */
[----:B------:R-:W0:Y:S02]  /*03c0*/  LDCU.64 UR10, c[0x0][0x388] ;  /* 0x00007100ff0a77ac */ /* 0x000e240008000a00 */
[----:B0-----:R-:W-:-:S04]  /*03d0*/  IADD3 R6, P0, PT, R9, UR10, RZ ;  /* 0x0000000a09067c10 */ /* 0x001fc8000ff1e0ff */
[----:B------:R-:W-:-:S05]  /*03e0*/  LEA.HI.X.SX32 R7, R9, UR11, 0x1, P0 ;  /* 0x0000000b09077c11 */ /* 0x000fca00080f0eff */
[----:B------:R-:W2:Y:S04]  /*03f0*/  LDG.E.U8 R0, desc[UR8][R6.64] ;  /* 0x0000000806007981 */ /* 0x000ea8000c1e1100 */
[----:B------:R-:W2:Y:S04]  /*0400*/  LDG.E.U8 R2, desc[UR8][R6.64+0x988] ;  /* 0x0009880806027981 */ /* 0x000ea8000c1e1100 */
[----:B------:R-:W3:Y:S04]  /*0410*/  LDG.E.U8 R11, desc[UR8][R6.64+0x1310] ;  /* 0x00131008060b7981 */ /* 0x000ee8000c1e1100 */
[----:B------:R-:W3:Y:S04]  /*0420*/  LDG.E.U8 R4, desc[UR8][R6.64+0x1c98] ;  /* 0x001c980806047981 */ /* 0x000ee8000c1e1100 */
[----:B------:R-:W4:Y:S04]  /*0430*/  LDG.E.U8 R13, desc[UR8][R6.64+0x2620] ;  /* 0x00262008060d7981 */ /* 0x000f28000c1e1100 */
[----:B------:R-:W4:Y:S04]  /*0440*/  LDG.E.U8 R8, desc[UR8][R6.64+0x2fa8] ;  /* 0x002fa80806087981 */ /* 0x000f28000c1e1100 */
[----:B------:R-:W5:Y:S04]  /*0450*/  LDG.E.U8 R15, desc[UR8][R6.64+0x3930] ;  /* 0x00393008060f7981 */ /* 0x000f68000c1e1100 */
[----:B------:R-:W5:Y:S01]  /*0460*/  LDG.E.U8 R10, desc[UR8][R6.64+0x42b8] ;  /* 0x0042b808060a7981 */ /* 0x000f62000c1e1100 */
[----:B------:R-:W-:Y:S01]  /*0470*/  VIADD R9, R9, 0x4c40 ;  /* 0x00004c4009097836 */ /* 0x000fe20000000000 */
[----:B--2---:R-:W-:-:S04]  /*0480*/  IADD3 R0, PT, PT, R2, R5, R0 ;  /* 0x0000000502007210 */ /* 0x004fc80007ffe000 */
[----:B---3--:R-:W-:-:S04]  /*0490*/  IADD3 R0, PT, PT, R4, R0, R11 ;  /* 0x0000000004007210 */ /* 0x008fc80007ffe00b */
[----:B----4-:R-:W-:-:S04]  /*04a0*/  IADD3 R0, PT, PT, R8, R0, R13 ;  /* 0x0000000008007210 */ /* 0x010fc80007ffe00d */
[----:B-----5:R-:W-:-:S07]  /*04b0*/  IADD3 R5, PT, PT, R10, R0, R15 ;  /* 0x000000000a057210 */ /* 0x020fce0007ffe00f */
.L_x_9:
[----:B------:R-:W-:Y:S05]  /*04c0*/  BRA.U !UP1, `(.L_x_6) ;  /* 0x0000000109647547 */ /* 0x000fea000b800000 */
[----:B------:R-:W-:Y:S02]  /*04d0*/  UISETP.GE.U32.AND UP0, UPT, UR6, 0x4, UPT ;  /* 0x000000040600788c */ /* 0x000fe4000bf06070 */
[----:B------:R-:W-:-:S04]  /*04e0*/  ULOP3.LUT UR4, UR4, 0x3, URZ, 0xc0, !UPT ;  /* 0x0000000304047892 */ /* 0x000fc8000f8ec0ff */
        /* <DEDUP_REMOVED lines=8> */
[----:B------:R-:W3:Y:S01]  /*0570*/  LDG.E.U8 R4, desc[UR8][R6.64+0x1c98] ;  /* 0x001c980806047981 */ /* 0x000ee2000c1e1100 */
[----:B------:R-:W-:Y:S01]  /*0580*/  VIADD R9, R9, 0x2620 ;  /* 0x0000262009097836 */ /* 0x000fe20000000000 */
[----:B--2---:R-:W-:-:S04]  /*0590*/  IADD3 R0, PT, PT, R2, R5, R0 ;  /* 0x0000000502007210 */ /* 0x004fc80007ffe000 */
[----:B---3--:R-:W-:-:S07]  /*05a0*/  IADD3 R5, PT, PT, R4, R0, R11 ;  /* 0x0000000004057210 */ /* 0x008fce0007ffe00b */
.L_x_10:
[----:B------:R-:W-:Y:S05]  /*05b0*/  BRA.U !UP1, `(.L_x_6) ;  /* 0x0000000109287547 */ /* 0x000fea000b800000 */
[----:B------:R-:W0:Y:S01]  /*05c0*/  LDCU.64 UR6, c[0x0][0x388] ;  /* 0x00007100ff0677ac */ /* 0x000e220008000a00 */
[----:B------:R-:W-:-:S12]  /*05d0*/  UIADD3 UR4, UPT, UPT, -UR4, URZ, URZ ;  /* 0x000000ff04047290 */ /* 0x000fd8000fffe1ff */
.L_x_11:
[----:B0-----:R-:W-:-:S04]  /*05e0*/  IADD3 R6, P0, PT, R9, UR6, RZ ;  /* 0x0000000609067c10 */ /* 0x001fc8000ff1e0ff */
[----:B------:R-:W-:-:S05]  /*05f0*/  LEA.HI.X.SX32 R7, R9, UR7, 0x1, P0 ;  /* 0x0000000709077c11 */ /* 0x000fca00080f0eff */
[----:B------:R-:W2:Y:S01]  /*0600*/  LDG.E.U8 R6, desc[UR8][R6.64] ;  /* 0x0000000806067981 */ /* 0x000ea2000c1e1100 */
[----:B------:R-:W-:Y:S01]  /*0610*/  UIADD3 UR4, UPT, UPT, UR4, 0x1, URZ ;  /* 0x0000000104047890 */ /* 0x000fe2000fffe0ff */
[----:B------:R-:W-:-:S03]  /*0620*/  VIADD R9, R9, 0x988 ;  /* 0x0000098809097836 */ /* 0x000fc60000000000 */
[----:B------:R-:W-:Y:S01]  /*0630*/  UISETP.NE.AND UP0, UPT, UR4, URZ, UPT ;  /* 0x000000ff0400728c */ /* 0x000fe2000bf05270 */
[----:B--2---:R-:W-:-:S08]  /*0640*/  IMAD.IADD R5, R6, 0x1, R5 ;  /* 0x0000000106057824 */ /* 0x004fd000078e0205 */
[----:B------:R-:W-:Y:S05]  /*0650*/  BRA.U UP0, `(.L_x_11) ;  /* 0xfffffffd00e07547 */ /* 0x000fea000b83ffff */
.L_x_6:
[----:B------:R-:W0:Y:S01]  /*0660*/  LDCU UR12, c[0x0][0x390] ;  /* 0x00007200ff0c77ac */ /* 0x000e220008000800 */
[----:B------:R-:W-:Y:S01]  /*0670*/  IMAD.MOV.U32 R32, RZ, RZ, 0xff ;  /* 0x000000ffff207424 */ /* 0x000fe200078e00ff */
[----:B------:R-:W-:Y:S01]  /*0680*/  PRMT R0, RZ, 0x7610, R0 ;  /* 0x00007610ff007816 */ /* 0x000fe20000000000 */
[----:B0-----:R-:W-:-:S09]  /*0690*/  UISETP.GE.AND UP0, UPT, UR12, 0x1, UPT ;  /* 0x000000010c00788c */ /* 0x001fd2000bf06270 */
[----:B------:R-:W-:Y:S05]  /*06a0*/  BRA.U !UP0, `(.L_x_12) ;  /* 0x0000000508d47547 */ /* 0x000fea000b800000 */
[----:B------:R-:W-:Y:S01]  /*06b0*/  UISETP.GE.U32.AND UP1, UPT, UR12, 0x10, UPT ;  /* 0x000000100c00788c */ /* 0x000fe2000bf26070 */
[----:B------:R-:W-:Y:S01]  /*06c0*/  IMAD.MOV.U32 R32, RZ, RZ, 0xff ;  /* 0x000000ffff207424 */ /* 0x000fe200078e00ff */
[----:B------:R-:W-:Y:S01]  /*06d0*/  ULOP3.LUT UR5, UR12, 0xf, URZ, 0xc0, !UPT ;  /* 0x0000000f0c057892 */ /* 0x000fe2000f8ec0ff */
[----:B------:R-:W-:Y:S01]  /*06e0*/  PRMT R0, RZ, 0x7610, R0 ;  /* 0x00007610ff007816 */ /* 0x000fe20000000000 */
[----:B------:R-:W-:Y:S02]  /*06f0*/  IMAD.MOV.U32 R7, RZ, RZ, R3 ;  /* 0x000000ffff077224 */ /* 0x000fe400078e0003 */
[----:B------:R-:W-:-:S03]  /*0700*/  UISETP.NE.AND UP0, UPT, UR5, URZ, UPT ;  /* 0x000000ff0500728c */ /* 0x000fc6000bf05270 */
[----:B------:R-:W-:Y:S08]  /*0710*/  BRA.U !UP1, `(.L_x_13) ;  /* 0x0000000109c47547 */ /* 0x000ff0000b800000 */
[----:B------:R-:W-:Y:S01]  /*0720*/  ULOP3.LUT UR4, UR12, 0x7ffffff0, URZ, 0xc0, !UPT ;  /* 0x7ffffff00c047892 */ /* 0x000fe2000f8ec0ff */
[----:B------:R-:W-:Y:S01]  /*0730*/  IMAD.MOV.U32 R32, RZ, RZ, 0xff ;  /* 0x000000ffff207424 */ /* 0x000fe200078e00ff */
[----:B------:R-:W-:Y:S01]  /*0740*/  PRMT R0, RZ, 0x7610, R0 ;  /* 0x00007610ff007816 */ /* 0x000fe20000000000 */
[----:B------:R-:W-:Y:S01]  /*0750*/  IMAD.MOV.U32 R7, RZ, RZ, R3 ;  /* 0x000000ffff077224 */ /* 0x000fe200078e0003 */
[----:B------:R-:W-:-:S12]  /*0760*/  UIADD3 UR4, UPT, UPT, -UR4, URZ, URZ ;  /* 0x000000ff04047290 */ /* 0x000fd8000fffe1ff */
.L_x_14:
        /* <DEDUP_REMOVED lines=20> */
[----:B------:R-:W-:Y:S01]  /*08b0*/  LOP3.LUT R0, R0, 0xff, RZ, 0xc0, !PT ;  /* 0x000000ff00007812 */ /* 0x000fe200078ec0ff */
[----:B------:R-:W-:Y:S01]  /*08c0*/  UIADD3 UR4, UPT, UPT, UR4, 0x10, URZ ;  /* 0x0000001004047890 */ /* 0x000fe2000fffe0ff */
[----:B------:R-:W-:Y:S01]  /*08d0*/  LOP3.LUT R32, R32, 0xff, RZ, 0xc0, !PT ;  /* 0x000000ff20207812 */ /* 0x000fe200078ec0ff */
[----:B------:R-:W-:-:S02]  /*08e0*/  VIADD R7, R7, 0x9880 ;  /* 0x0000988007077836 */ /* 0x000fc40000000000 */
[----:B------:R-:W-:Y:S01]  /*08f0*/  UISETP.NE.AND UP1, UPT, UR4, URZ, UPT ;  /* 0x000000ff0400728c */ /* 0x000fe2000bf25270 */
[C-C-:B--2---:R-:W-:Y:S02]  /*0900*/  VIMNMX3.U16x2 R0, R34.reuse, R0, R30.reuse, !PT ;  /* 0x000000002200720f */ /* 0x144fe4000780021e */
[----:B------:R-:W-:Y:S02]  /*0910*/  VIMNMX3.U16x2 R13, R34, R32, R30, PT ;  /* 0x00000020220d720f */ /* 0x000fe4000380021e */
[C-C-:B---3--:R-:W-:Y:S02]  /*0920*/  VIMNMX3.U16x2 R11, R28.reuse, R0, R26.reuse, !PT ;  /* 0x000000001c0b720f */ /* 0x148fe4000780021a */
[----:B------:R-:W-:Y:S02]  /*0930*/  VIMNMX3.U16x2 R13, R28, R13, R26, PT ;  /* 0x0000000d1c0d720f */ /* 0x000fe4000380021a */
[C-C-:B----4-:R-:W-:Y:S02]  /*0940*/  VIMNMX3.U16x2 R9, R24.reuse, R11, R22.reuse, !PT ;  /* 0x0000000b1809720f */ /* 0x150fe40007800216 */
[----:B------:R-:W-:-:S02]  /*0950*/  VIMNMX3.U16x2 R13, R24, R13, R22, PT ;  /* 0x0000000d180d720f */ /* 0x000fc40003800216 */
[C-C-:B-----5:R-:W-:Y:S02]  /*0960*/  VIMNMX3.U16x2 R9, R20.reuse, R9, R18.reuse, !PT ;  /* 0x000000091409720f */ /* 0x160fe40007800212 */
[----:B------:R-:W-:Y:S02]  /*0970*/  VIMNMX3.U16x2 R13, R20, R13, R18, PT ;  /* 0x0000000d140d720f */ /* 0x000fe40003800212 */
[C-C-:B------:R-:W-:Y:S02]  /*0980*/  VIMNMX3.U16x2 R9, R16.reuse, R9, R14.reuse, !PT ;  /* 0x000000091009720f */ /* 0x140fe4000780020e */
[----:B------:R-:W-:Y:S02]  /*0990*/  VIMNMX3.U16x2 R13, R16, R13, R14, PT ;  /* 0x0000000d100d720f */ /* 0x000fe4000380020e */
[C-C-:B------:R-:W-:Y:S02]  /*09a0*/  VIMNMX3.U16x2 R9, R12.reuse, R9, R10.reuse, !PT ;  /* 0x000000090c09720f */ /* 0x140fe4000780020a */
[----:B------:R-:W-:-:S02]  /*09b0*/  VIMNMX3.U16x2 R13, R12, R13, R10, PT ;  /* 0x0000000d0c0d720f */ /* 0x000fc4000380020a */
[C-C-:B------:R-:W-:Y:S02]  /*09c0*/  VIMNMX3.U16x2 R9, R8.reuse, R9, R6.reuse, !PT ;  /* 0x000000090809720f */ /* 0x140fe40007800206 */
[----:B------:R-:W-:Y:S02]  /*09d0*/  VIMNMX3.U16x2 R13, R8, R13, R6, PT ;  /* 0x0000000d080d720f */ /* 0x000fe40003800206 */
[C-C-:B------:R-:W-:Y:S02]  /*09e0*/  VIMNMX3.U16x2 R9, R4.reuse, R9, R2.reuse, !PT ;  /* 0x000000090409720f */ /* 0x140fe40007800202 */
[----:B------:R-:W-:Y:S02]  /*09f0*/  VIMNMX3.U16x2 R13, R4, R13, R2, PT ;  /* 0x0000000d040d720f */ /* 0x000fe40003800202 */
[----:B------:R-:W-:Y:S02]  /*0a00*/  PRMT R0, R9, 0x7610, R0 ;  /* 0x0000761009007816 */ /* 0x000fe40000000000 */
[----:B------:R-:W-:Y:S01]  /*0a10*/  PRMT R32, R13, 0x7610, R32 ;  /* 0x000076100d207816 */ /* 0x000fe20000000020 */
[----:B------:R-:W-:Y:S06]  /*0a20*/  BRA.U UP1, `(.L_x_14) ;  /* 0xfffffffd01507547 */ /* 0x000fec000b83ffff */
.L_x_13:
        /* <DEDUP_REMOVED lines=16> */
[----:B------:R-:W-:Y:S01]  /*0b30*/  LOP3.LUT R0, R0, 0xff, RZ, 0xc0, !PT ;  /* 0x000000ff00007812 */ /* 0x000fe200078ec0ff */
[----:B------:R-:W-:-:S03]  /*0b40*/  VIADD R7, R7, 0x4c40 ;  /* 0x00004c4007077836 */ /* 0x000fc60000000000 */
        /* <DEDUP_REMOVED lines=8> */
[----:B------:R-:W-:Y:S02]  /*0bd0*/  PRMT R0, R8, 0x7610, R0 ;  /* 0x0000761008007816 */ /* 0x000fe40000000000 */
[----:B------:R-:W-:-:S07]  /*0be0*/  PRMT R32, R6, 0x7610, R32 ;  /* 0x0000761006207816 */ /* 0x000fce0000000020 */
.L_x_15:
        /* <DEDUP_REMOVED lines=12> */
[----:B------:R-:W-:Y:S01]  /*0cb0*/  LOP3.LUT R0, R0, 0xff, RZ, 0xc0, !PT ;  /* 0x000000ff00007812 */ /* 0x000fe200078ec0ff */
[----:B------:R-:W-:-:S03]  /*0cc0*/  VIADD R7, R7, 0x2620 ;  /* 0x0000262007077836 */ /* 0x000fc60000000000 */
[C-C-:B--2---:R-:W-:Y:S02]  /*0cd0*/  VIMNMX3.U16x2 R0, R4.reuse, R0, R6.reuse, !PT ;  /* 0x000000000400720f */ /* 0x144fe40007800206 */
[----:B------:R-:W-:-:S04]  /*0ce0*/  VIMNMX3.U16x2 R4, R4, R32, R6, PT ;  /* 0x000000200404720f */ /* 0x000fc80003800206 */
[C-C-:B---3--:R-:W-:Y:S02]  /*0cf0*/  VIMNMX3.U16x2 R4, R2.reuse, R4, R10.reuse, PT ;  /* 0x000000040204720f */ /* 0x148fe4000380020a */
[----:B------:R-:W-:Y:S02]  /*0d00*/  VIMNMX3.U16x2 R0, R2, R0, R10, !PT ;  /* 0x000000000200720f */ /* 0x000fe4000780020a */
[----:B------:R-:W-:-:S07]  /*0d10*/  PRMT R32, R4, 0x7610, R32 ;  /* 0x0000761004207816 */ /* 0x000fce0000000020 */
.L_x_16:
[----:B------:R-:W-:Y:S05]  /*0d20*/  BRA.U !UP1, `(.L_x_12) ;  /* 0x0000000109347547 */ /* 0x000fea000b800000 */
[----:B------:R-:W0:Y:S01]  /*0d30*/  LDCU.64 UR14, c[0x0][0x388] ;  /* 0x00007100ff0e77ac */ /* 0x000e220008000a00 */
[----:B------:R-:W-:-:S12]  /*0d40*/  UIADD3 UR4, UPT, UPT, -UR4, URZ, URZ ;  /* 0x000000ff04047290 */ /* 0x000fd8000fffe1ff */
.L_x_17:
[----:B0-----:R-:W-:-:S04]  /*0d50*/  IADD3 R8, P0, PT, R7, UR14, RZ ;  /* 0x0000000e07087c10 */ /* 0x001fc8000ff1e0ff */
[----:B------:R-:W-:-:S05]  /*0d60*/  LEA.HI.X.SX32 R9, R7, UR15, 0x1, P0 ;  /* 0x0000000f07097c11 */ /* 0x000fca00080f0eff */
[----:B------:R-:W2:Y:S01]  /*0d70*/  LDG.E.U8 R8, desc[UR8][R8.64] ;  /* 0x0000000808087981 */ /* 0x000ea2000c1e1100 */
[----:B------:R-:W-:Y:S01]  /*0d80*/  UIADD3 UR4, UPT, UPT, UR4, 0x1, URZ ;  /* 0x0000000104047890 */ /* 0x000fe2000fffe0ff */
[----:B------:R-:W-:Y:S01]  /*0d90*/  LOP3.LUT R0, R0, 0xff, RZ, 0xc0, !PT ;  /* 0x000000ff00007812 */ /* 0x000fe200078ec0ff */
[----:B------:R-:W-:Y:S01]  /*0da0*/  VIADD R7, R7, 0x988 ;  /* 0x0000098807077836 */ /* 0x000fe20000000000 */
[----:B------:R-:W-:Y:S01]  /*0db0*/  LOP3.LUT R32, R32, 0xff, RZ, 0xc0, !PT ;  /* 0x000000ff20207812 */ /* 0x000fe200078ec0ff */
[----:B------:R-:W-:Y:S01]  /*0dc0*/  UISETP.NE.AND UP0, UPT, UR4, URZ, UPT ;  /* 0x000000ff0400728c */ /* 0x000fe2000bf05270 */
[C---:B--2---:R-:W-:Y:S02]  /*0dd0*/  VIMNMX.U16x2 R0, PT, PT, R8.reuse, R0, !PT ;  /* 0x0000000008007248 */ /* 0x044fe40007fe0200 */
[----:B------:R-:W-:-:S06]  /*0de0*/  VIMNMX.U16x2 R32, PT, PT, R8, R32, PT ;  /* 0x0000002008207248 */ /* 0x000fcc0003fe0200 */
[----:B------:R-:W-:Y:S05]  /*0df0*/  BRA.U UP0, `(.L_x_17) ;  /* 0xfffffffd00d47547 */ /* 0x000fea000b83ffff */
.L_x_12:
[----:B------:R-:W0:Y:S01]  /*0e00*/  I2F.U32.RP R2, UR12 ;  /* 0x0000000c00027d06 */ /* 0x000e220008209000 */
[----:B------:R-:W1:Y:S01]  /*0e10*/  LDCU.64 UR4, c[0x0][0x380] ;  /* 0x00007000ff0477ac */ /* 0x000e620008000a00 */
[----:B------:R-:W-:Y:S01]  /*0e20*/  ISETP.NE.U32.AND P0, PT, RZ, UR12, PT ;  /* 0x0000000cff007c0c */ /* 0x000fe2000bf05070 */
[----:B------:R-:W2:Y:S01]  /*0e30*/  LDCU.64 UR6, c[0x0][0x398] ;  /* 0x00007300ff0677ac */ /* 0x000ea20008000a00 */
[----:B------:R-:W3:Y:S04]  /*0e40*/  LDCU.64 UR10, c[0x0][0x3a0] ;  /* 0x00007400ff0a77ac */ /* 0x000ee80008000a00 */
[----:B0-----:R-:W0:Y:S02]  /*0e50*/  MUFU.RCP R2, R2 ;  /* 0x0000000200027308 */ /* 0x001e240000001000 */
[----:B0-----:R-:W-:-:S06]  /*0e60*/  VIADD R6, R2, 0xffffffe ;  /* 0x0ffffffe02067836 */ /* 0x001fcc0000000000 */
[----:B------:R0:W4:Y:S02]  /*0e70*/  F2I.FTZ.U32.TRUNC.NTZ R7, R6 ;  /* 0x0000000600077305 */ /* 0x000124000021f000 */
[----:B0-----:R-:W-:Y:S02]  /*0e80*/  IMAD.MOV.U32 R6, RZ, RZ, RZ ;  /* 0x000000ffff067224 */ /* 0x001fe400078e00ff */
[----:B----4-:R-:W-:-:S04]  /*0e90*/  IMAD.MOV R9, RZ, RZ, -R7 ;  /* 0x000000ffff097224 */ /* 0x010fc800078e0a07 */
[----:B------:R-:W-:-:S04]  /*0ea0*/  IMAD R9, R9, UR12, RZ ;  /* 0x0000000c09097c24 */ /* 0x000fc8000f8e02ff */
[----:B------:R-:W-:Y:S01]  /*0eb0*/  IMAD.HI.U32 R4, R7, R9, R6 ;  /* 0x0000000907047227 */ /* 0x000fe200078e0006 */
[----:B------:R-:W-:Y:S02]  /*0ec0*/  SHF.R.S32.HI R7, RZ, 0x1f, R3 ;  /* 0x0000001fff077819 */ /* 0x000fe40000011403 */
[----:B---3--:R-:W-:-:S03]  /*0ed0*/  IADD3 R6, P4, PT, R3, UR10, RZ ;  /* 0x0000000a03067c10 */ /* 0x008fc6000ff9e0ff */
[----:B------:R-:W-:-:S04]  /*0ee0*/  IMAD.HI.U32 R9, R4, R5, RZ ;  /* 0x0000000504097227 */ /* 0x000fc800078e00ff */
[----:B------:R-:W-:-:S04]  /*0ef0*/  IMAD.MOV R4, RZ, RZ, -R9 ;  /* 0x000000ffff047224 */ /* 0x000fc800078e0a09 */
[----:B------:R-:W-:Y:S01]  /*0f00*/  IMAD R5, R4, UR12, R5 ;  /* 0x0000000c04057c24 */ /* 0x000fe2000f8e0205 */
[----:B--2---:R-:W-:-:S04]  /*0f10*/  IADD3 R4, P3, PT, R3, UR6, RZ ;  /* 0x0000000603047c10 */ /* 0x004fc8000ff7e0ff */
[----:B------:R-:W-:-:S13]  /*0f20*/  ISETP.GE.U32.AND P2, PT, R5, UR12, PT ;  /* 0x0000000c05007c0c */ /* 0x000fda000bf46070 */
[----:B------:R-:W-:Y:S02]  /*0f30*/  @P2 VIADD R5, R5, -UR12 ;  /* 0x8000000c05052c36 */ /* 0x000fe40008000000 */
[----:B------:R-:W-:Y:S01]  /*0f40*/  @P2 VIADD R9, R9, 0x1 ;  /* 0x0000000109092836 */ /* 0x000fe20000000000 */
[----:B-1----:R-:W-:Y:S02]  /*0f50*/  IADD3 R2, P2, PT, R3, UR4, RZ ;  /* 0x0000000403027c10 */ /* 0x002fe4000ff5e0ff */
[----:B------:R-:W-:Y:S02]  /*0f60*/  ISETP.GE.U32.AND P1, PT, R5, UR12, PT ;  /* 0x0000000c05007c0c */ /* 0x000fe4000bf26070 */
[C---:B------:R-:W-:Y:S02]  /*0f70*/  IADD3.X R3, PT, PT, R7.reuse, UR5, RZ, P2, !PT ;  /* 0x0000000507037c10 */ /* 0x040fe400097fe4ff */
[C---:B------:R-:W-:Y:S02]  /*0f80*/  IADD3.X R5, PT, PT, R7.reuse, UR7, RZ, P3, !PT ;  /* 0x0000000707057c10 */ /* 0x040fe40009ffe4ff */
[----:B------:R-:W-:-:S07]  /*0f90*/  IADD3.X R7, PT, PT, R7, UR11, RZ, P4, !PT ;  /* 0x0000000b07077c10 */ /* 0x000fce000a7fe4ff */
[----:B------:R-:W-:Y:S01]  /*0fa0*/  @P1 VIADD R9, R9, 0x1 ;  /* 0x0000000109091836 */ /* 0x000fe20000000000 */
[----:B------:R-:W-:-:S05]  /*0fb0*/  @!P0 LOP3.LUT R9, RZ, UR12, RZ, 0x33, !PT ;  /* 0x0000000cff098c12 */ /* 0x000fca000f8e33ff */
[----:B------:R-:W-:Y:S04]  /*0fc0*/  STG.E.U8 desc[UR8][R2.64], R9 ;  /* 0x0000000902007986 */ /* 0x000fe8000c101108 */
[----:B------:R-:W-:Y:S04]  /*0fd0*/  STG.E.U8 desc[UR8][R4.64], R0 ;  /* 0x0000000004007986 */ /* 0x000fe8000c101108 */
[----:B------:R-:W-:Y:S01]  /*0fe0*/  STG.E.U8 desc[UR8][R6.64], R32 ;  /* 0x0000002006007986 */ /* 0x000fe2000c101108 */
[----:B------:R-:W-:Y:S05]  /*0ff0*/  EXIT ;  /* 0x000000000000794d */ /* 0x000fea0003800000 */
.L_x_18:
        /* <DEDUP_REMOVED lines=16> */
.L_x_50:


//--------------------- .text._Z20makecontrast1_kernelPhPKhihh --------------------------
	.section	.text._Z20makecontrast1_kernelPhPKhihh,"ax",@progbits
	.align	128
        .global         _Z20makecontrast1_kernelPhPKhihh
        .type           _Z20makecontrast1_kernelPhPKhihh,@function
        .size           _Z20makecontrast1_kernelPhPKhihh,(.L_x_46 - _Z20makecontrast1_kernelPhPKhihh)
        .other          _Z20makecontrast1_kernelPhPKhihh,@"STO_CUDA_ENTRY STV_DEFAULT"
_Z20makecontrast1_kernelPhPKhihh:
.text._Z20makecontrast1_kernelPhPKhihh:
[----:B------:R-:W-:Y:S01]  /*0000*/  LDC R1, c[0x0][0x37c] ;  /* 0x0000df00ff017b82 */ /* 0x000fe20000000800 */
[----:B------:R-:W0:Y:S01]  /*0010*/  S2R R3, SR_CTAID.X ;  /* 0x0000000000037919 */ /* 0x000e220000002500 */
[----:B------:R-:W0:Y:S01]  /*0020*/  LDCU UR4, c[0x0][0x360] ;  /* 0x00006c00ff0477ac */ /* 0x000e220008000800 */
[----:B------:R-:W0:Y:S02]  /*0030*/  S2R R0, SR_TID.X ;  /* 0x0000000000007919 */ /* 0x000e240000002100 */
[----:B0-----:R-:W-:-:S05]  /*0040*/  IMAD R3, R3, UR4, R0 ;  /* 0x0000000403037c24 */ /* 0x001fca000f8e0200 */
[----:B------:R-:W-:-:S13]  /*0050*/  ISETP.GT.AND P0, PT, R3, 0x987, PT ;  /* 0x000009870300780c */ /* 0x000fda0003f04270 */
[----:B------:R-:W-:Y:S05]  /*0060*/  @P0 EXIT ;  /* 0x000000000000094d */ /* 0x000fea0003800000 */
[----:B------:R-:W0:Y:S01]  /*0070*/  LDC.U8 R5, c[0x0][0x394] ;  /* 0x0000e500ff057b82 */ /* 0x000e220000000000 */
[----:B------:R-:W-:Y:S02]  /*0080*/  UMOV UR4, 0x437f0000 ;  /* 0x437f000000047882 */ /* 0x000fe40000000000 */
[----:B------:R-:W-:-:S05]  /*0090*/  IMAD.U32 R6, RZ, RZ, UR4 ;  /* 0x00000004ff067e24 */ /* 0x000fca000f8e00ff */
[----:B------:R-:W0:Y:S02]  /*00a0*/  LDC.U8 R2, c[0x0][0x395] ;  /* 0x0000e540ff027b82 */ /* 0x000e240000000000 */
[----:B0-----:R-:W-:-:S04]  /*00b0*/  VIADDMNMX R0, R5, -R2, 0x1, !PT ;  /* 0x0000000105007446 */ /* 0x001fc80007800902 */
[----:B------:R-:W-:-:S04]  /*00c0*/  I2FP.F32.U32 R5, R0 ;  /* 0x0000000000057245 */ /* 0x000fc80000201000 */
[----:B------:R-:W0:Y:S08]  /*00d0*/  MUFU.RCP R0, R5 ;  /* 0x0000000500007308 */ /* 0x000e300000001000 */
[----:B------:R-:W1:Y:S01]  /*00e0*/  FCHK P0, R6, R5 ;  /* 0x0000000506007302 */ /* 0x000e620000000000 */
[----:B0-----:R-:W-:-:S04]  /*00f0*/  FFMA R7, -R5, R0, 1 ;  /* 0x3f80000005077423 */ /* 0x001fc80000000100 */
[----:B------:R-:W-:-:S04]  /*0100*/  FFMA R0, R0, R7, R0 ;  /* 0x0000000700007223 */ /* 0x000fc80000000000 */
[----:B------:R-:W-:-:S04]  /*0110*/  FFMA R4, R0, 255, RZ ;  /* 0x437f000000047823 */ /* 0x000fc800000000ff */
[----:B------:R-:W-:-:S04]  /*0120*/  FFMA R7, -R5, R4, 255 ;  /* 0x437f000005077423 */ /* 0x000fc80000000104 */
[----:B------:R-:W-:Y:S01]  /*0130*/  FFMA R0, R0, R7, R4 ;  /* 0x0000000700007223 */ /* 0x000fe20000000004 */
[----:B-1----:R-:W-:Y:S06]  /*0140*/  @!P0 BRA `(.L_x_19) ;  /* 0x00000000000c8947 */ /* 0x002fec0003800000 */
[----:B------:R-:W-:-:S07]  /*0150*/  MOV R4, 0x170 ;  /* 0x0000017000047802 */ /* 0x000fce0000000f00 */
[----:B------:R-:W-:Y:S05]  /*0160*/  CALL.REL.NOINC `($__internal_0_$__cuda_sm3x_div_rn_noftz_f32_slowpath) ;  /* 0x0000000800747944 */ /* 0x000fea0003c00000 */
[----:B------:R-:W-:-:S07]  /*0170*/  IMAD.MOV.U32 R0, RZ, RZ, R8 ;  /* 0x000000ffff007224 */ /* 0x000fce00078e0008 */
.L_x_19:
[----:B------:R-:W0:Y:S02]  /*0180*/  LDC R10, c[0x0][0x390] ;  /* 0x0000e400ff0a7b82 */ /* 0x000e240000000800 */
[----:B0-----:R-:W-:-:S13]  /*0190*/  ISETP.GE.AND P0, PT, R10, 0x1, PT ;  /* 0x000000010a00780c */ /* 0x001fda0003f06270 */
[----:B------:R-:W-:Y:S05]  /*01a0*/  @!P0 EXIT ;  /* 0x000000000000894d */ /* 0x000fea0003800000 */
[C---:B------:R-:W-:Y:S01]  /*01b0*/  ISETP.GE.U32.AND P1, PT, R10.reuse, 0x8, PT ;  /* 0x000000080a00780c */ /* 0x040fe20003f26070 */
[----:B------:R-:W0:Y:S01]  /*01c0*/  LDCU.64 UR4, c[0x0][0x358] ;  /* 0x00006b00ff0477ac */ /* 0x000e220008000a00 */
[----:B------:R-:W-:Y:S01]  /*01d0*/  LOP3.LUT R12, R10, 0x7, RZ, 0xc0, !PT ;  /* 0x000000070a0c7812 */ /* 0x000fe200078ec0ff */
[----:B------:R-:W-:Y:S01]  /*01e0*/  IMAD.MOV.U32 R7, RZ, RZ, RZ ;  /* 0x000000ffff077224 */ /* 0x000fe200078e00ff */
[----:B------:R-:W-:Y:S02]  /*01f0*/  SHF.R.S32.HI R6, RZ, 0x1f, R3 ;  /* 0x0000001fff067819 */ /* 0x000fe40000011403 */
[----:B------:R-:W-:-:S07]  /*0200*/  ISETP.NE.AND P0, PT, R12, RZ, PT ;  /* 0x000000ff0c00720c */ /* 0x000fce0003f05270 */
[----:B------:R-:W-:Y:S06]  /*0210*/  @!P1 BRA `(.L_x_20) ;  /* 0x0000000400089947 */ /* 0x000fec0003800000 */
[----:B------:R-:W1:Y:S01]  /*0220*/  LDCU.128 UR8, c[0x0][0x380] ;  /* 0x00007000ff0877ac */ /* 0x000e620008000c00 */
[----:B------:R-:W-:Y:S02]  /*0230*/  IADD3 R14, P1, PT, R3, 0x2620, RZ ;  /* 0x00002620030e7810 */ /* 0x000fe40007f3e0ff */
[----:B------:R-:W-:-:S03]  /*0240*/  LOP3.LUT R7, R10, 0x7ffffff8, RZ, 0xc0, !PT ;  /* 0x7ffffff80a077812 */ /* 0x000fc600078ec0ff */
[----:B------:R-:W-:Y:S02]  /*0250*/  IMAD.X R17, RZ, RZ, R6, P1 ;  /* 0x000000ffff117224 */ /* 0x000fe400008e0606 */
[----:B------:R-:W-:Y:S01]  /*0260*/  IMAD.MOV R11, RZ, RZ, -R7 ;  /* 0x000000ffff0b7224 */ /* 0x000fe200078e0a07 */
[C---:B-1----:R-:W-:Y:S02]  /*0270*/  IADD3 R4, P2, PT, R14.reuse, UR10, RZ ;  /* 0x0000000a0e047c10 */ /* 0x042fe4000ff5e0ff */
[----:B------:R-:W-:Y:S02]  /*0280*/  IADD3 R14, P3, PT, R14, UR8, RZ ;  /* 0x000000080e0e7c10 */ /* 0x000fe4000ff7e0ff */
[C---:B------:R-:W-:Y:S02]  /*0290*/  IADD3.X R5, PT, PT, R17.reuse, UR11, RZ, P2, !PT ;  /* 0x0000000b11057c10 */ /* 0x040fe400097fe4ff */
[----:B------:R-:W-:-:S09]  /*02a0*/  IADD3.X R17, PT, PT, R17, UR9, RZ, P3, !PT ;  /* 0x0000000911117c10 */ /* 0x000fd20009ffe4ff */
.L_x_21:
[----:B0--3--:R-:W2:Y:S01]  /*02b0*/  LDG.E.U8 R9, desc[UR4][R4.64+-0x2620] ;  /* 0xffd9e00404097981 */ /* 0x009ea2000c1e1100 */
[----:B------:R-:W-:Y:S02]  /*02c0*/  IMAD.MOV.U32 R8, RZ, RZ, R14 ;  /* 0x000000ffff087224 */ /* 0x000fe400078e000e */
[----:B--2---:R-:W-:-:S05]  /*02d0*/  IMAD.IADD R9, R9, 0x1, -R2 ;  /* 0x0000000109097824 */ /* 0x004fca00078e0a02 */
[----:B------:R-:W-:-:S05]  /*02e0*/  I2FP.F32.S32 R9, R9 ;  /* 0x0000000900097245 */ /* 0x000fca0000201400 */
[----:B------:R-:W-:-:S04]  /*02f0*/  FMUL R9, R9, R0 ;  /* 0x0000000009097220 */ /* 0x000fc80000400000 */
[----:B------:R0:W1:Y:S02]  /*0300*/  F2I.U32.TRUNC.NTZ R13, R9 ;  /* 0x00000009000d7305 */ /* 0x000064000020f000 */
[----:B0-----:R-:W-:-:S05]  /*0310*/  IMAD.MOV.U32 R9, RZ, RZ, R17 ;  /* 0x000000ffff097224 */ /* 0x001fca00078e0011 */
[----:B-1----:R0:W-:Y:S04]  /*0320*/  STG.E.U8 desc[UR4][R8.64+-0x2620], R13 ;  /* 0xffd9e00d08007986 */ /* 0x0021e8000c101104 */
[----:B------:R-:W2:Y:S02]  /*0330*/  LDG.E.U8 R15, desc[UR4][R4.64+-0x1c98] ;  /* 0xffe36804040f7981 */ /* 0x000ea4000c1e1100 */
[----:B--2---:R-:W-:-:S05]  /*0340*/  IMAD.IADD R15, R15, 0x1, -R2 ;  /* 0x000000010f0f7824 */ /* 0x004fca00078e0a02 */
[----:B------:R-:W-:-:S05]  /*0350*/  I2FP.F32.S32 R15, R15 ;  /* 0x0000000f000f7245 */ /* 0x000fca0000201400 */
[----:B------:R-:W-:-:S06]  /*0360*/  FMUL R15, R15, R0 ;  /* 0x000000000f0f7220 */ /* 0x000fcc0000400000 */
[----:B------:R-:W1:Y:S02]  /*0370*/  F2I.U32.TRUNC.NTZ R15, R15 ;  /* 0x0000000f000f7305 */ /* 0x000e64000020f000 */
[----:B-1----:R1:W-:Y:S04]  /*0380*/  STG.E.U8 desc[UR4][R8.64+-0x1c98], R15 ;  /* 0xffe3680f08007986 */ /* 0x0023e8000c101104 */
[----:B------:R-:W2:Y:S02]  /*0390*/  LDG.E.U8 R17, desc[UR4][R4.64+-0x1310] ;  /* 0xffecf00404117981 */ /* 0x000ea4000c1e1100 */
[----:B--2---:R-:W-:-:S05]  /*03a0*/  IMAD.IADD R17, R17, 0x1, -R2 ;  /* 0x0000000111117824 */ /* 0x004fca00078e0a02 */
[----:B------:R-:W-:-:S05]  /*03b0*/  I2FP.F32.S32 R17, R17 ;  /* 0x0000001100117245 */ /* 0x000fca0000201400 */
[----:B------:R-:W-:-:S06]  /*03c0*/  FMUL R17, R17, R0 ;  /* 0x0000000011117220 */ /* 0x000fcc0000400000 */
[----:B------:R-:W2:Y:S02]  /*03d0*/  F2I.U32.TRUNC.NTZ R17, R17 ;  /* 0x0000001100117305 */ /* 0x000ea4000020f000 */
[----:B--2---:R2:W-:Y:S04]  /*03e0*/  STG.E.U8 desc[UR4][R8.64+-0x1310], R17 ;  /* 0xffecf01108007986 */ /* 0x0045e8000c101104 */
[----:B0-----:R-:W3:Y:S02]  /*03f0*/  LDG.E.U8 R13, desc[UR4][R4.64+-0x988] ;  /* 0xfff67804040d7981 */ /* 0x001ee4000c1e1100 */
[----:B---3--:R-:W-:-:S05]  /*0400*/  IMAD.IADD R13, R13, 0x1, -R2 ;  /* 0x000000010d0d7824 */ /* 0x008fca00078e0a02 */
[----:B------:R-:W-:-:S05]  /*0410*/  I2FP.F32.S32 R13, R13 ;  /* 0x0000000d000d7245 */ /* 0x000fca0000201400 */
[----:B------:R-:W-:-:S06]  /*0420*/  FMUL R13, R13, R0 ;  /* 0x000000000d0d7220 */ /* 0x000fcc0000400000 */
[----:B------:R-:W0:Y:S02]  /*0430*/  F2I.U32.TRUNC.NTZ R13, R13 ;  /* 0x0000000d000d7305 */ /* 0x000e24000020f000 */
[----:B0-----:R0:W-:Y:S04]  /*0440*/  STG.E.U8 desc[UR4][R8.64+-0x988], R13 ;  /* 0xfff6780d08007986 */ /* 0x0011e8000c101104 */
[----:B-1----:R-:W3:Y:S02]  /*0450*/  LDG.E.U8 R15, desc[UR4][R4.64] ;  /* 0x00000004040f7981 */ /* 0x002ee4000c1e1100 */
[----:B---3--:R-:W-:-:S05]  /*0460*/  IMAD.IADD R15, R15, 0x1, -R2 ;  /* 0x000000010f0f7824 */ /* 0x008fca00078e0a02 */
[----:B------:R-:W-:-:S05]  /*0470*/  I2FP.F32.S32 R15, R15 ;  /* 0x0000000f000f7245 */ /* 0x000fca0000201400 */
[----:B------:R-:W-:-:S06]  /*0480*/  FMUL R15, R15, R0 ;  /* 0x000000000f0f7220 */ /* 0x000fcc0000400000 */
[----:B------:R-:W1:Y:S02]  /*0490*/  F2I.U32.TRUNC.NTZ R15, R15 ;  /* 0x0000000f000f7305 */ /* 0x000e64000020f000 */
[----:B-1----:R1:W-:Y:S04]  /*04a0*/  STG.E.U8 desc[UR4][R8.64], R15 ;  /* 0x0000000f08007986 */ /* 0x0023e8000c101104 */
[----:B--2---:R-:W2:Y:S02]  /*04b0*/  LDG.E.U8 R17, desc[UR4][R4.64+0x988] ;  /* 0x0009880404117981 */ /* 0x004ea4000c1e1100 */
        /* <DEDUP_REMOVED lines=11> */
[----:B-1----:R0:W4:Y:S01]  /*0570*/  LDG.E.U8 R15, desc[UR4][R4.64+0x1c98] ;  /* 0x001c9804040f7981 */ /* 0x002122000c1e1100 */
[----:B------:R-:W-:Y:S01]  /*0580*/  VIADD R11, R11, 0x8 ;  /* 0x000000080b0b7836 */ /* 0x000fe20000000000 */
[----:B------:R-:W-:-:S04]  /*0590*/  IADD3 R14, P3, PT, R8, 0x4c40, RZ ;  /* 0x00004c40080e7810 */ /* 0x000fc80007f7e0ff */
[----:B------:R-:W-:Y:S01]  /*05a0*/  ISETP.NE.AND P1, PT, R11, RZ, PT ;  /* 0x000000ff0b00720c */ /* 0x000fe20003f25270 */
[----:B--2---:R-:W-:Y:S01]  /*05b0*/  IMAD.X R17, RZ, RZ, R9, P3 ;  /* 0x000000ffff117224 */ /* 0x004fe200018e0609 */
[----:B0-----:R-:W-:-:S05]  /*05c0*/  IADD3 R4, P2, PT, R4, 0x4c40, RZ ;  /* 0x00004c4004047810 */ /* 0x001fca0007f5e0ff */
[----:B------:R-:W-:Y:S02]  /*05d0*/  IMAD.X R5, RZ, RZ, R5, P2 ;  /* 0x000000ffff057224 */ /* 0x000fe400010e0605 */
[----:B----4-:R-:W-:-:S05]  /*05e0*/  IMAD.IADD R15, R15, 0x1, -R2 ;  /* 0x000000010f0f7824 */ /* 0x010fca00078e0a02 */
[----:B------:R-:W-:-:S05]  /*05f0*/  I2FP.F32.S32 R15, R15 ;  /* 0x0000000f000f7245 */ /* 0x000fca0000201400 */
[----:B------:R-:W-:-:S06]  /*0600*/  FMUL R15, R15, R0 ;  /* 0x000000000f0f7220 */ /* 0x000fcc0000400000 */
[----:B------:R-:W0:Y:S02]  /*0610*/  F2I.U32.TRUNC.NTZ R15, R15 ;  /* 0x0000000f000f7305 */ /* 0x000e24000020f000 */
[----:B0-----:R3:W-:Y:S01]  /*0620*/  STG.E.U8 desc[UR4][R8.64+0x1c98], R15 ;  /* 0x001c980f08007986 */ /* 0x0017e2000c101104 */
[----:B------:R-:W-:Y:S05]  /*0630*/  @P1 BRA `(.L_x_21) ;  /* 0xfffffffc001c1947 */ /* 0x000fea000383ffff */
.L_x_20:
[----:B0-----:R-:W-:Y:S05]  /*0640*/  @!P0 EXIT ;  /* 0x000000000000894d */ /* 0x001fea0003800000 */
[----:B------:R-:W-:Y:S02]  /*0650*/  ISETP.GE.U32.AND P1, PT, R12, 0x4, PT ;  /* 0x000000040c00780c */ /* 0x000fe40003f26070 */
[----:B------:R-:W-:-:S04]  /*0660*/  LOP3.LUT R14, R10, 0x3, RZ, 0xc0, !PT ;  /* 0x000000030a0e7812 */ /* 0x000fc800078ec0ff */
[----:B------:R-:W-:-:S07]  /*0670*/  ISETP.NE.AND P0, PT, R14, RZ, PT ;  /* 0x000000ff0e00720c */ /* 0x000fce0003f05270 */
[----:B------:R-:W-:Y:S06]  /*0680*/  @!P1 BRA `(.L_x_22) ;  /* 0x0000000000849947 */ /* 0x000fec0003800000 */
[----:B------:R-:W0:Y:S01]  /*0690*/  LDCU.128 UR8, c[0x0][0x380] ;  /* 0x00007000ff0877ac */ /* 0x000e220008000c00 */
[----:B---3--:R-:W-:-:S05]  /*06a0*/  IMAD R8, R7, 0x988, RZ ;  /* 0x0000098807087824 */ /* 0x008fca00078e02ff */
[----:B------:R-:W-:-:S05]  /*06b0*/  IADD3 R8, P1, PT, R8, R3, RZ ;  /* 0x0000000308087210 */ /* 0x000fca0007f3e0ff */
[----:B------:R-:W-:Y:S01]  /*06c0*/  IMAD.X R12, RZ, RZ, R6, P1 ;  /* 0x000000ffff0c7224 */ /* 0x000fe200008e0606 */
[----:B0-----:R-:W-:-:S04]  /*06d0*/  IADD3 R4, P2, PT, R8, UR10, RZ ;  /* 0x0000000a08047c10 */ /* 0x001fc8000ff5e0ff */
[----:B------:R-:W-:-:S05]  /*06e0*/  IADD3.X R5, PT, PT, R12, UR11, RZ, P2, !PT ;  /* 0x0000000b0c057c10 */ /* 0x000fca00097fe4ff */
[----:B------:R-:W2:Y:S01]  /*06f0*/  LDG.E.U8 R9, desc[UR4][R4.64] ;  /* 0x0000000404097981 */ /* 0x000ea2000c1e1100 */
[----:B------:R-:W-:Y:S01]  /*0700*/  IADD3 R8, P1, PT, R8, UR8, RZ ;  /* 0x0000000808087c10 */ /* 0x000fe2000ff3e0ff */
[----:B--2---:R-:W-:-:S05]  /*0710*/  IMAD.IADD R9, R9, 0x1, -R2 ;  /* 0x0000000109097824 */ /* 0x004fca00078e0a02 */
[----:B------:R-:W-:-:S05]  /*0720*/  I2FP.F32.S32 R9, R9 ;  /* 0x0000000900097245 */ /* 0x000fca0000201400 */
[----:B------:R-:W-:Y:S01]  /*0730*/  FMUL R11, R9, R0 ;  /* 0x00000000090b7220 */ /* 0x000fe20000400000 */
[----:B------:R-:W-:-:S05]  /*0740*/  IADD3.X R9, PT, PT, R12, UR9, RZ, P1, !PT ;  /* 0x000000090c097c10 */ /* 0x000fca0008ffe4ff */
[----:B------:R-:W0:Y:S02]  /*0750*/  F2I.U32.TRUNC.NTZ R11, R11 ;  /* 0x0000000b000b7305 */ /* 0x000e24000020f000 */
[----:B0-----:R0:W-:Y:S04]  /*0760*/  STG.E.U8 desc[UR4][R8.64], R11 ;  /* 0x0000000b08007986 */ /* 0x0011e8000c101104 */
        /* <DEDUP_REMOVED lines=12> */
[----:B0-----:R-:W2:Y:S01]  /*0830*/  LDG.E.U8 R11, desc[UR4][R4.64+0x1c98] ;  /* 0x001c9804040b7981 */ /* 0x001ea2000c1e1100 */
[----:B------:R-:W-:Y:S02]  /*0840*/  VIADD R7, R7, 0x4 ;  /* 0x0000000407077836 */ /* 0x000fe40000000000 */
[----:B--2---:R-:W-:-:S05]  /*0850*/  IMAD.IADD R11, R11, 0x1, -R2 ;  /* 0x000000010b0b7824 */ /* 0x004fca00078e0a02 */
[----:B------:R-:W-:-:S05]  /*0860*/  I2FP.F32.S32 R11, R11 ;  /* 0x0000000b000b7245 */ /* 0x000fca0000201400 */
[----:B------:R-:W-:-:S06]  /*0870*/  FMUL R11, R11, R0 ;  /* 0x000000000b0b7220 */ /* 0x000fcc0000400000 */
[----:B------:R-:W0:Y:S02]  /*0880*/  F2I.U32.TRUNC.NTZ R11, R11 ;  /* 0x0000000b000b7305 */ /* 0x000e24000020f000 */
[----:B0-----:R1:W-:Y:S02]  /*0890*/  STG.E.U8 desc[UR4][R8.64+0x1c98], R11 ;  /* 0x001c980b08007986 */ /* 0x0013e4000c101104 */
.L_x_22:
[----:B------:R-:W-:Y:S05]  /*08a0*/  @!P0 EXIT ;  /* 0x000000000000894d */ /* 0x000fea0003800000 */
[----:B------:R-:W-:Y:S02]  /*08b0*/  ISETP.NE.AND P1, PT, R14, 0x1, PT ;  /* 0x000000010e00780c */ /* 0x000fe40003f25270 */
[----:B------:R-:W-:-:S04]  /*08c0*/  LOP3.LUT R10, R10, 0x1, RZ, 0xc0, !PT ;  /* 0x000000010a0a7812 */ /* 0x000fc800078ec0ff */
[----:B------:R-:W-:-:S07]  /*08d0*/  ISETP.NE.U32.AND P0, PT, R10, 0x1, PT ;  /* 0x000000010a00780c */ /* 0x000fce0003f05070 */
[----:B------:R-:W-:Y:S06]  /*08e0*/  @!P1 BRA `(.L_x_23) ;  /* 0x0000000000549947 */ /* 0x000fec0003800000 */
[----:B------:R-:W0:Y:S01]  /*08f0*/  LDCU.128 UR8, c[0x0][0x380] ;  /* 0x00007000ff0877ac */ /* 0x000e220008000c00 */
[----:B-1-3--:R-:W-:-:S05]  /*0900*/  IMAD R8, R7, 0x988, RZ ;  /* 0x0000098807087824 */ /* 0x00afca00078e02ff */
        /* <DEDUP_REMOVED lines=9> */
[----:B------:R-:W-:-:S03]  /*09a0*/  IADD3.X R9, PT, PT, R12, UR9, RZ, P1, !PT ;  /* 0x000000090c097c10 */ /* 0x000fc60008ffe4ff */
[----:B------:R-:W0:Y:S02]  /*09b0*/  F2I.U32.TRUNC.NTZ R11, R10 ;  /* 0x0000000a000b7305 */ /* 0x000e24000020f000 */
[----:B0-----:R0:W-:Y:S04]  /*09c0*/  STG.E.U8 desc[UR4][R8.64], R11 ;  /* 0x0000000b08007986 */ /* 0x0011e8000c101104 */
[----:B------:R-:W2:Y:S01]  /*09d0*/  LDG.E.U8 R13, desc[UR4][R4.64+0x988] ;  /* 0x00098804040d7981 */ /* 0x000ea2000c1e1100 */
[----:B------:R-:W-:Y:S02]  /*09e0*/  VIADD R7, R7, 0x2 ;  /* 0x0000000207077836 */ /* 0x000fe40000000000 */
[----:B--2---:R-:W-:-:S05]  /*09f0*/  IMAD.IADD R13, R13, 0x1, -R2 ;  /* 0x000000010d0d7824 */ /* 0x004fca00078e0a02 */
[----:B------:R-:W-:-:S05]  /*0a00*/  I2FP.F32.S32 R13, R13 ;  /* 0x0000000d000d7245 */ /* 0x000fca0000201400 */
[----:B------:R-:W-:-:S06]  /*0a10*/  FMUL R13, R13, R0 ;  /* 0x000000000d0d7220 */ /* 0x000fcc0000400000 */
[----:B------:R-:W1:Y:S02]  /*0a20*/  F2I.U32.TRUNC.NTZ R13, R13 ;  /* 0x0000000d000d7305 */ /* 0x000e64000020f000 */
[----:B-1----:R0:W-:Y:S02]  /*0a30*/  STG.E.U8 desc[UR4][R8.64+0x988], R13 ;  /* 0x0009880d08007986 */ /* 0x0021e4000c101104 */
.L_x_23:
[----:B------:R-:W-:Y:S05]  /*0a40*/  @P0 EXIT ;  /* 0x000000000000094d */ /* 0x000fea0003800000 */
[----:B------:R-:W2:Y:S01]  /*0a50*/  LDCU.128 UR8, c[0x0][0x380] ;  /* 0x00007000ff0877ac */ /* 0x000ea20008000c00 */
[----:B01-3--:R-:W-:-:S05]  /*0a60*/  IMAD R8, R7, 0x988, RZ ;  /* 0x0000098807087824 */ /* 0x00bfca00078e02ff */
[----:B------:R-:W-:-:S05]  /*0a70*/  IADD3 R8, P0, PT, R8, R3, RZ ;  /* 0x0000000308087210 */ /* 0x000fca0007f1e0ff */
[----:B------:R-:W-:Y:S01]  /*0a80*/  IMAD.X R6, RZ, RZ, R6, P0 ;  /* 0x000000ffff067224 */ /* 0x000fe200000e0606 */
[----:B--2---:R-:W-:-:S04]  /*0a90*/  IADD3 R4, P1, PT, R8, UR10, RZ ;  /* 0x0000000a08047c10 */ /* 0x004fc8000ff3e0ff */
[----:B------:R-:W-:-:S06]  /*0aa0*/  IADD3.X R5, PT, PT, R6, UR11, RZ, P1, !PT ;  /* 0x0000000b06057c10 */ /* 0x000fcc0008ffe4ff */
[----:B------:R-:W2:Y:S02]  /*0ab0*/  LDG.E.U8 R5, desc[UR4][R4.64] ;  /* 0x0000000404057981 */ /* 0x000ea4000c1e1100 */
[----:B--2---:R-:W-:-:S05]  /*0ac0*/  IMAD.IADD R2, R5, 0x1, -R2 ;  /* 0x0000000105027824 */ /* 0x004fca00078e0a02 */
[----:B------:R-:W-:Y:S02]  /*0ad0*/  I2FP.F32.S32 R3, R2 ;  /* 0x0000000200037245 */ /* 0x000fe40000201400 */
[----:B------:R-:W-:-:S03]  /*0ae0*/  IADD3 R2, P0, PT, R8, UR8, RZ ;  /* 0x0000000808027c10 */ /* 0x000fc6000ff1e0ff */
[----:B------:R-:W-:Y:S01]  /*0af0*/  FMUL R0, R3, R0 ;  /* 0x0000000003007220 */ /* 0x000fe20000400000 */
[----:B------:R-:W-:-:S03]  /*0b00*/  IADD3.X R3, PT, PT, R6, UR9, RZ, P0, !PT ;  /* 0x0000000906037c10 */ /* 0x000fc600087fe4ff */
[----:B------:R-:W0:Y:S02]  /*0b10*/  F2I.U32.TRUNC.NTZ R7, R0 ;  /* 0x0000000000077305 */ /* 0x000e24000020f000 */
[----:B0-----:R-:W-:Y:S01]  /*0b20*/  STG.E.U8 desc[UR4][R2.64], R7 ;  /* 0x0000000702007986 */ /* 0x001fe2000c101104 */
[----:B------:R-:W-:Y:S05]  /*0b30*/  EXIT ;  /* 0x000000000000794d */ /* 0x000fea0003800000 */
        .weak           $__internal_0_$__cuda_sm3x_div_rn_noftz_f32_slowpath
        .type           $__internal_0_$__cuda_sm3x_div_rn_noftz_f32_slowpath,@function
        .size           $__internal_0_$__cuda_sm3x_div_rn_noftz_f32_slowpath,(.L_x_46 - $__internal_0_$__cuda_sm3x_div_rn_noftz_f32_slowpath)
$__internal_0_$__cuda_sm3x_div_rn_noftz_f32_slowpath:
[--C-:B------:R-:W-:Y:S01]  /*0b40*/  SHF.R.U32.HI R0, RZ, 0x17, R5.reuse ;  /* 0x00000017ff007819 */ /* 0x100fe20000011605 */
[----:B------:R-:W-:-:S03]  /*0b50*/  IMAD.MOV.U32 R8, RZ, RZ, R5 ;  /* 0x000000ffff087224 */ /* 0x000fc600078e0005 */
[----:B------:R-:W-:-:S05]  /*0b60*/  LOP3.LUT R6, R0, 0xff, RZ, 0xc0, !PT ;  /* 0x000000ff00067812 */ /* 0x000fca00078ec0ff */
[----:B------:R-:W-:-:S05]  /*0b70*/  VIADD R9, R6, 0xffffffff ;  /* 0xffffffff06097836 */ /* 0x000fca0000000000 */
[----:B------:R-:W-:-:S13]  /*0b80*/  ISETP.GT.U32.AND P0, PT, R9, 0xfd, PT ;  /* 0x000000fd0900780c */ /* 0x000fda0003f04070 */
[----:B------:R-:W-:Y:S01]  /*0b90*/  @!P0 IMAD.MOV.U32 R7, RZ, RZ, RZ ;  /* 0x000000ffff078224 */ /* 0x000fe200078e00ff */
[----:B------:R-:W-:Y:S06]  /*0ba0*/  @!P0 BRA `(.L_x_24) ;  /* 0x0000000000408947 */ /* 0x000fec0003800000 */
[----:B------:R-:W-:Y:S01]  /*0bb0*/  FSETP.GTU.FTZ.AND P0, PT, |R5|, +INF , PT ;  /* 0x7f8000000500780b */ /* 0x000fe20003f1c200 */
[----:B------:R-:W-:-:S12]  /*0bc0*/  IMAD.MOV.U32 R0, RZ, RZ, R5 ;  /* 0x000000ffff007224 */ /* 0x000fd800078e0005 */
[----:B------:R-:W-:Y:S05]  /*0bd0*/  @P0 BRA `(.L_x_25) ;  /* 0x0000000400280947 */ /* 0x000fea0003800000 */
[----:B------:R-:W-:-:S05]  /*0be0*/  IMAD.MOV.U32 R5, RZ, RZ, 0x437f0000 ;  /* 0x437f0000ff057424 */ /* 0x000fca00078e00ff */
[----:B------:R-:W-:-:S13]  /*0bf0*/  LOP3.LUT P0, RZ, R8, 0x7fffffff, R5, 0xc8, !PT ;  /* 0x7fffffff08ff7812 */ /* 0x000fda000780c805 */
[----:B------:R-:W-:Y:S05]  /*0c00*/  @!P0 BRA `(.L_x_26) ;  /* 0x0000000400148947 */ /* 0x000fea0003800000 */
[----:B------:R-:W-:Y:S02]  /*0c10*/  FSETP.NEU.FTZ.AND P0, PT, |R0|, +INF , PT ;  /* 0x7f8000000000780b */ /* 0x000fe40003f1d200 */
[----:B------:R-:W-:-:S04]  /*0c20*/  LOP3.LUT P1, RZ, R5, 0x7fffffff, RZ, 0xc0, !PT ;  /* 0x7fffffff05ff7812 */ /* 0x000fc8000782c0ff */
[----:B------:R-:W-:-:S13]  /*0c30*/  PLOP3.LUT P0, PT, P0, P1, PT, 0x2f, 0xf2 ;  /* 0x0000000000f2781c */ /* 0x000fda0000702577 */
[----:B------:R-:W-:Y:S05]  /*0c40*/  @P0 BRA `(.L_x_27) ;  /* 0x0000000000fc0947 */ /* 0x000fea0003800000 */
[----:B------:R-:W-:-:S13]  /*0c50*/  LOP3.LUT P0, RZ, R8, 0x7fffffff, RZ, 0xc0, !PT ;  /* 0x7fffffff08ff7812 */ /* 0x000fda000780c0ff */
[----:B------:R-:W-:Y:S05]  /*0c60*/  @!P0 BRA `(.L_x_28) ;  /* 0x0000000000e88947 */ /* 0x000fea0003800000 */
[----:B------:R-:W-:Y:S01]  /*0c70*/  ISETP.GE.AND P0, PT, R9, RZ, PT ;  /* 0x000000ff0900720c */ /* 0x000fe20003f06270 */
[----:B------:R-:W-:-:S12]  /*0c80*/  IMAD.MOV.U32 R7, RZ, RZ, RZ ;  /* 0x000000ffff077224 */ /* 0x000fd800078e00ff */
[----:B------:R-:W-:Y:S01]  /*0c90*/  @!P0 FFMA R8, R0, 1.84467440737095516160e+19, RZ ;  /* 0x5f80000000088823 */ /* 0x000fe200000000ff */
[----:B------:R-:W-:-:S07]  /*0ca0*/  @!P0 VIADD R7, R7, 0x40 ;  /* 0x0000004007078836 */ /* 0x000fce0000000000 */
.L_x_24:
[----:B------:R-:W-:Y:S01]  /*0cb0*/  LEA R5, R6, 0xc0800000, 0x17 ;  /* 0xc080000006057811 */ /* 0x000fe200078eb8ff */
[----:B------:R-:W-:Y:S01]  /*0cc0*/  UMOV UR4, 0x437f0000 ;  /* 0x437f000000047882 */ /* 0x000fe20000000000 */
[----:B------:R-:W-:Y:S01]  /*0cd0*/  IADD3 R6, PT, PT, R7, 0x86, -R6 ;  /* 0x0000008607067810 */ /* 0x000fe20007ffe806 */
[----:B------:R-:W-:Y:S02]  /*0ce0*/  UIADD3 UR4, UPT, UPT, UR4, -0x3800000, URZ ;  /* 0xfc80000004047890 */ /* 0x000fe4000fffe0ff */
[----:B------:R-:W-:-:S04]  /*0cf0*/  IMAD.IADD R5, R8, 0x1, -R5 ;  /* 0x0000000108057824 */ /* 0x000fc800078e0a05 */
[----:B------:R-:W0:Y:S01]  /*0d00*/  MUFU.RCP R0, R5 ;  /* 0x0000000500007308 */ /* 0x000e220000001000 */
[----:B------:R-:W-:-:S04]  /*0d10*/  FADD.FTZ R9, -R5, -RZ ;  /* 0x800000ff05097221 */ /* 0x000fc80000010100 */
[----:B0-----:R-:W-:-:S04]  /*0d20*/  FFMA R11, R0, R9, 1 ;  /* 0x3f800000000b7423 */ /* 0x001fc80000000009 */
[----:B------:R-:W-:-:S04]  /*0d30*/  FFMA R0, R0, R11, R0 ;  /* 0x0000000b00007223 */ /* 0x000fc80000000000 */
[----:B------:R-:W-:-:S04]  /*0d40*/  FFMA R8, R0, UR4, RZ ;  /* 0x0000000400087c23 */ /* 0x000fc800080000ff */
[----:B------:R-:W-:-:S04]  /*0d50*/  FFMA R11, R9, R8, UR4 ;  /* 0x00000004090b7e23 */ /* 0x000fc80008000008 */
[----:B------:R-:W-:-:S04]  /*0d60*/  FFMA R11, R0, R11, R8 ;  /* 0x0000000b000b7223 */ /* 0x000fc80000000008 */
[----:B------:R-:W-:-:S04]  /*0d70*/  FFMA R10, R9, R11, UR4 ;  /* 0x00000004090a7e23 */ /* 0x000fc8000800000b */
[----:B------:R-:W-:-:S05]  /*0d80*/  FFMA R8, R0, R10, R11 ;  /* 0x0000000a00087223 */ /* 0x000fca000000000b */
[----:B------:R-:W-:-:S04]  /*0d90*/  SHF.R.U32.HI R5, RZ, 0x17, R8 ;  /* 0x00000017ff057819 */ /* 0x000fc80000011608 */
[----:B------:R-:W-:-:S05]  /*0da0*/  LOP3.LUT R5, R5, 0xff, RZ, 0xc0, !PT ;  /* 0x000000ff05057812 */ /* 0x000fca00078ec0ff */
[----:B------:R-:W-:-:S04]  /*0db0*/  IMAD.IADD R9, R5, 0x1, R6 ;  /* 0x0000000105097824 */ /* 0x000fc800078e0206 */
[----:B------:R-:W-:-:S05]  /*0dc0*/  VIADD R5, R9, 0xffffffff ;  /* 0xffffffff09057836 */ /* 0x000fca0000000000 */
[----:B------:R-:W-:-:S13]  /*0dd0*/  ISETP.GE.U32.AND P0, PT, R5, 0xfe, PT ;  /* 0x000000fe0500780c */ /* 0x000fda0003f06070 */
[----:B------:R-:W-:Y:S05]  /*0de0*/  @!P0 BRA `(.L_x_29) ;  /* 0x0000000000808947 */ /* 0x000fea0003800000 */
[----:B------:R-:W-:-:S13]  /*0df0*/  ISETP.GT.AND P0, PT, R9, 0xfe, PT ;  /* 0x000000fe0900780c */ /* 0x000fda0003f04270 */
[----:B------:R-:W-:Y:S05]  /*0e00*/  @P0 BRA `(.L_x_30) ;  /* 0x00000000006c0947 */ /* 0x000fea0003800000 */
[----:B------:R-:W-:-:S13]  /*0e10*/  ISETP.GE.AND P0, PT, R9, 0x1, PT ;  /* 0x000000010900780c */ /* 0x000fda0003f06270 */
[----:B------:R-:W-:Y:S05]  /*0e20*/  @P0 BRA `(.L_x_31) ;  /* 0x0000000000980947 */ /* 0x000fea0003800000 */
[----:B------:R-:W-:Y:S02]  /*0e30*/  ISETP.GE.AND P0, PT, R9, -0x18, PT ;  /* 0xffffffe80900780c */ /* 0x000fe40003f06270 */
[----:B------:R-:W-:-:S11]  /*0e40*/  LOP3.LUT R8, R8, 0x80000000, RZ, 0xc0, !PT ;  /* 0x8000000008087812 */ /* 0x000fd600078ec0ff */
[----:B------:R-:W-:Y:S05]  /*0e50*/  @!P0 BRA `(.L_x_31) ;  /* 0x00000000008c8947 */ /* 0x000fea0003800000 */
[CC--:B------:R-:W-:Y:S01]  /*0e60*/  FFMA.RZ R5, R0.reuse, R10.reuse, R11 ;  /* 0x0000000a00057223 */ /* 0x0c0fe2000000c00b */
[C---:B------:R-:W-:Y:S01]  /*0e70*/  VIADD R7, R9.reuse, 0x20 ;  /* 0x0000002009077836 */ /* 0x040fe20000000000 */
[C---:B------:R-:W-:Y:S02]  /*0e80*/  ISETP.NE.AND P2, PT, R9.reuse, RZ, PT ;  /* 0x000000ff0900720c */ /* 0x040fe40003f45270 */
[----:B------:R-:W-:Y:S01]  /*0e90*/  ISETP.NE.AND P1, PT, R9, RZ, PT ;  /* 0x000000ff0900720c */ /* 0x000fe20003f25270 */
[----:B------:R-:W-:Y:S01]  /*0ea0*/  IMAD.MOV R9, RZ, RZ, -R9 ;  /* 0x000000ffff097224 */ /* 0x000fe200078e0a09 */
[----:B------:R-:W-:Y:S01]  /*0eb0*/  LOP3.LUT R6, R5, 0x7fffff, RZ, 0xc0, !PT ;  /* 0x007fffff05067812 */ /* 0x000fe200078ec0ff */
[CCC-:B------:R-:W-:Y:S01]  /*0ec0*/  FFMA.RP R5, R0.reuse, R10.reuse, R11.reuse ;  /* 0x0000000a00057223 */ /* 0x1c0fe2000000800b */
[----:B------:R-:W-:Y:S02]  /*0ed0*/  FFMA.RM R0, R0, R10, R11 ;  /* 0x0000000a00007223 */ /* 0x000fe4000000400b */
[----:B------:R-:W-:-:S03]  /*0ee0*/  LOP3.LUT R6, R6, 0x800000, RZ, 0xfc, !PT ;  /* 0x0080000006067812 */ /* 0x000fc600078efcff */
[----:B------:R-:W-:Y:S02]  /*0ef0*/  FSETP.NEU.FTZ.AND P0, PT, R5, R0, PT ;  /* 0x000000000500720b */ /* 0x000fe40003f1d000 */
[----:B------:R-:W-:Y:S02]  /*0f00*/  SHF.L.U32 R7, R6, R7, RZ ;  /* 0x0000000706077219 */ /* 0x000fe400000006ff */
[----:B------:R-:W-:Y:S02]  /*0f10*/  SEL R5, R9, RZ, P2 ;  /* 0x000000ff09057207 */ /* 0x000fe40001000000 */
[----:B------:R-:W-:Y:S02]  /*0f20*/  ISETP.NE.AND P1, PT, R7, RZ, P1 ;  /* 0x000000ff0700720c */ /* 0x000fe40000f25270 */
[----:B------:R-:W-:Y:S02]  /*0f30*/  SHF.R.U32.HI R5, RZ, R5, R6 ;  /* 0x00000005ff057219 */ /* 0x000fe40000011606 */
[----:B------:R-:W-:-:S02]  /*0f40*/  PLOP3.LUT P0, PT, P0, P1, PT, 0xf8, 0x8f ;  /* 0x00000000008f781c */ /* 0x000fc40000703f70 */
[----:B------:R-:W-:Y:S02]  /*0f50*/  SHF.R.U32.HI R7, RZ, 0x1, R5 ;  /* 0x00000001ff077819 */ /* 0x000fe40000011605 */
[----:B------:R-:W-:-:S04]  /*0f60*/  SEL R0, RZ, 0x1, !P0 ;  /* 0x00000001ff007807 */ /* 0x000fc80004000000 */
[----:B------:R-:W-:-:S04]  /*0f70*/  LOP3.LUT R0, R0, 0x1, R7, 0xf8, !PT ;  /* 0x0000000100007812 */ /* 0x000fc800078ef807 */
[----:B------:R-:W-:-:S05]  /*0f80*/  LOP3.LUT R0, R0, R5, RZ, 0xc0, !PT ;  /* 0x0000000500007212 */ /* 0x000fca00078ec0ff */
[----:B------:R-:W-:-:S05]  /*0f90*/  IMAD.IADD R7, R7, 0x1, R0 ;  /* 0x0000000107077824 */ /* 0x000fca00078e0200 */
[----:B------:R-:W-:Y:S01]  /*0fa0*/  LOP3.LUT R8, R7, R8, RZ, 0xfc, !PT ;  /* 0x0000000807087212 */ /* 0x000fe200078efcff */
[----:B------:R-:W-:Y:S06]  /*0fb0*/  BRA `(.L_x_31) ;  /* 0x0000000000347947 */ /* 0x000fec0003800000 */
.L_x_30:
[----:B------:R-:W-:-:S04]  /*0fc0*/  LOP3.LUT R8, R8, 0x80000000, RZ, 0xc0, !PT ;  /* 0x8000000008087812 */ /* 0x000fc800078ec0ff */
[----:B------:R-:W-:Y:S01]  /*0fd0*/  LOP3.LUT R8, R8, 0x7f800000, RZ, 0xfc, !PT ;  /* 0x7f80000008087812 */ /* 0x000fe200078efcff */
[----:B------:R-:W-:Y:S06]  /*0fe0*/  BRA `(.L_x_31) ;  /* 0x0000000000287947 */ /* 0x000fec0003800000 */
.L_x_29:
[----:B------:R-:W-:Y:S01]  /*0ff0*/  IMAD R8, R6, 0x800000, R8 ;  /* 0x0080000006087824 */ /* 0x000fe200078e0208 */
[----:B------:R-:W-:Y:S06]  /*1000*/  BRA `(.L_x_31) ;  /* 0x0000000000207947 */ /* 0x000fec0003800000 */
.L_x_28:
[----:B------:R-:W-:-:S04]  /*1010*/  LOP3.LUT R8, R8, 0x80000000, R5, 0x48, !PT ;  /* 0x8000000008087812 */ /* 0x000fc800078e4805 */
[----:B------:R-:W-:Y:S01]  /*1020*/  LOP3.LUT R8, R8, 0x7f800000, RZ, 0xfc, !PT ;  /* 0x7f80000008087812 */ /* 0x000fe200078efcff */
[----:B------:R-:W-:Y:S06]  /*1030*/  BRA `(.L_x_31) ;  /* 0x0000000000147947 */ /* 0x000fec0003800000 */
.L_x_27:
[----:B------:R-:W-:Y:S01]  /*1040*/  LOP3.LUT R8, R8, 0x80000000, R5, 0x48, !PT ;  /* 0x8000000008087812 */ /* 0x000fe200078e4805 */
[----:B------:R-:W-:Y:S06]  /*1050*/  BRA `(.L_x_31) ;  /* 0x00000000000c7947 */ /* 0x000fec0003800000 */
.L_x_26:
[----:B------:R-:W0:Y:S01]  /*1060*/  MUFU.RSQ R8, -QNAN ;  /* 0xffc0000000087908 */ /* 0x000e220000001400 */
[----:B------:R-:W-:Y:S05]  /*1070*/  BRA `(.L_x_31) ;  /* 0x0000000000047947 */ /* 0x000fea0003800000 */
.L_x_25:
[----:B------:R-:W-:-:S07]  /*1080*/  FADD.FTZ R8, R0, 255 ;  /* 0x437f000000087421 */ /* 0x000fce0000010000 */
.L_x_31:
[----:B------:R-:W-:-:S04]  /*1090*/  IMAD.MOV.U32 R5, RZ, RZ, 0x0 ;  /* 0x00000000ff057424 */ /* 0x000fc800078e00ff */
[----:B0-----:R-:W-:Y:S05]  /*10a0*/  RET.REL.NODEC R4 `(_Z20makecontrast1_kernelPhPKhihh) ;  /* 0xffffffec04d47950 */ /* 0x001fea0003c3ffff */
.L_x_32:
        /* <DEDUP_REMOVED lines=13> */
.L_x_46:


//--------------------- .text._Z19makecontrast_kernelP6uchar4PKS_ihh --------------------------
	.section	.text._Z19makecontrast_kernelP6uchar4PKS_ihh,"ax",@progbits
	.align	128
        .global         _Z19makecontrast_kernelP6uchar4PKS_ihh
        .type           _Z19makecontrast_kernelP6uchar4PKS_ihh,@function
        .size           _Z19makecontrast_kernelP6uchar4PKS_ihh,(.L_x_47 - _Z19makecontrast_kernelP6uchar4PKS_ihh)
        .other          _Z19makecontrast_kernelP6uchar4PKS_ihh,@"STO_CUDA_ENTRY STV_DEFAULT"
_Z19makecontrast_kernelP6uchar4PKS_ihh:
.text._Z19makecontrast_kernelP6uchar4PKS_ihh:
        /* <DEDUP_REMOVED lines=22> */
[----:B------:R-:W-:Y:S05]  /*0160*/  CALL.REL.NOINC `($__internal_1_$__cuda_sm3x_div_rn_noftz_f32_slowpath) ;  /* 0x0000000c00a07944 */ /* 0x000fea0003c00000 */
[----:B------:R-:W-:-:S07]  /*0170*/  IMAD.MOV.U32 R0, RZ, RZ, R8 ;  /* 0x000000ffff007224 */ /* 0x000fce00078e0008 */
.L_x_33:
        /* <DEDUP_REMOVED lines=11> */
[C---:B------:R-:W-:Y:S02]  /*0230*/  LEA R10, P1, R3.reuse, 0x1310, 0x2 ;  /* 0x00001310030a7811 */ /* 0x040fe400078210ff */
[----:B------:R-:W-:Y:S02]  /*0240*/  LOP3.LUT R7, R8, 0x7ffffffc, RZ, 0xc0, !PT ;  /* 0x7ffffffc08077812 */ /* 0x000fe400078ec0ff */
[----:B------:R-:W-:-:S03]  /*0250*/  LEA.HI.X R11, R3, RZ, R6, 0x2, P1 ;  /* 0x000000ff030b7211 */ /* 0x000fc600008f1406 */
[----:B------:R-:W-:Y:S01]  /*0260*/  IMAD.MOV R9, RZ, RZ, -R7 ;  /* 0x000000ffff097224 */ /* 0x000fe200078e0a07 */
[C---:B-1----:R-:W-:Y:S02]  /*0270*/  IADD3 R4, P2, PT, R10.reuse, UR10, RZ ;  /* 0x0000000a0a047c10 */ /* 0x042fe4000ff5e0ff */
[----:B------:R-:W-:Y:S02]  /*0280*/  IADD3 R10, P3, PT, R10, UR8, RZ ;  /* 0x000000080a0a7c10 */ /* 0x000fe4000ff7e0ff */
[C---:B------:R-:W-:Y:S02]  /*0290*/  IADD3.X R5, PT, PT, R11.reuse, UR11, RZ, P2, !PT ;  /* 0x0000000b0b057c10 */ /* 0x040fe400097fe4ff */
[----:B------:R-:W-:-:S09]  /*02a0*/  IADD3.X R11, PT, PT, R11, UR9, RZ, P3, !PT ;  /* 0x000000090b0b7c10 */ /* 0x000fd20009ffe4ff */
.L_x_35:
[----:B01----:R-:W2:Y:S02]  /*02b0*/  LDG.E R12, desc[UR4][R4.64+-0x1310] ;  /* 0xffecf004040c7981 */ /* 0x003ea4000c1e1900 */
[C---:B--2---:R-:W-:Y:S02]  /*02c0*/  PRMT R13, R12.reuse, 0x7770, RZ ;  /* 0x000077700c0d7816 */ /* 0x044fe400000000ff */
[C---:B------:R-:W-:Y:S02]  /*02d0*/  PRMT R17, R12.reuse, 0x7772, RZ ;  /* 0x000077720c117816 */ /* 0x040fe400000000ff */
[C---:B------:R-:W-:Y:S01]  /*02e0*/  PRMT R15, R12.reuse, 0x7771, RZ ;  /* 0x000077710c0f7816 */ /* 0x040fe200000000ff */
[--C-:B------:R-:W-:Y:S01]  /*02f0*/  IMAD.IADD R13, R13, 0x1, -R2.reuse ;  /* 0x000000010d0d7824 */ /* 0x100fe200078e0a02 */
[----:B------:R-:W-:Y:S01]  /*0300*/  PRMT R19, R12, 0x7773, RZ ;  /* 0x000077730c137816 */ /* 0x000fe200000000ff */
[--C-:B------:R-:W-:Y:S02]  /*0310*/  IMAD.IADD R17, R17, 0x1, -R2.reuse ;  /* 0x0000000111117824 */ /* 0x100fe400078e0a02 */
[--C-:B------:R-:W-:Y:S01]  /*0320*/  IMAD.IADD R15, R15, 0x1, -R2.reuse ;  /* 0x000000010f0f7824 */ /* 0x100fe200078e0a02 */
[----:B------:R-:W-:Y:S01]  /*0330*/  I2FP.F32.S32 R13, R13 ;  /* 0x0000000d000d7245 */ /* 0x000fe20000201400 */
[----:B------:R-:W-:Y:S01]  /*0340*/  IMAD.IADD R19, R19, 0x1, -R2 ;  /* 0x0000000113137824 */ /* 0x000fe200078e0a02 */
[----:B------:R-:W-:-:S02]  /*0350*/  I2FP.F32.S32 R17, R17 ;  /* 0x0000001100117245 */ /* 0x000fc40000201400 */
[----:B------:R-:W-:Y:S01]  /*0360*/  I2FP.F32.S32 R15, R15 ;  /* 0x0000000f000f7245 */ /* 0x000fe20000201400 */
[-C--:B------:R-:W-:Y:S01]  /*0370*/  FMUL R13, R13, R0.reuse ;  /* 0x000000000d0d7220 */ /* 0x080fe20000400000 */
[----:B------:R-:W-:Y:S01]  /*0380*/  I2FP.F32.S32 R19, R19 ;  /* 0x0000001300137245 */ /* 0x000fe20000201400 */
[-C--:B------:R-:W-:Y:S02]  /*0390*/  FMUL R17, R17, R0.reuse ;  /* 0x0000000011117220 */ /* 0x080fe40000400000 */
[-C--:B------:R-:W-:Y:S02]  /*03a0*/  FMUL R15, R15, R0.reuse ;  /* 0x000000000f0f7220 */ /* 0x080fe40000400000 */
[----:B------:R-:W-:Y:S01]  /*03b0*/  FMUL R19, R19, R0 ;  /* 0x0000000013137220 */ /* 0x000fe20000400000 */
[----:B------:R-:W-:Y:S08]  /*03c0*/  F2I.U32.TRUNC.NTZ R13, R13 ;  /* 0x0000000d000d7305 */ /* 0x000ff0000020f000 */
[----:B------:R-:W0:Y:S08]  /*03d0*/  F2I.U32.TRUNC.NTZ R12, R15 ;  /* 0x0000000f000c7305 */ /* 0x000e30000020f000 */
[----:B------:R-:W-:Y:S01]  /*03e0*/  F2I.U32.TRUNC.NTZ R17, R17 ;  /* 0x0000001100117305 */ /* 0x000fe2000020f000 */
[----:B0-----:R-:W-:-:S07]  /*03f0*/  PRMT R13, R13, 0x3340, R12 ;  /* 0x000033400d0d7816 */ /* 0x001fce000000000c */
[----:B------:R-:W0:Y:S01]  /*0400*/  F2I.U32.TRUNC.NTZ R16, R19 ;  /* 0x0000001300107305 */ /* 0x000e22000020f000 */
[----:B------:R-:W-:Y:S01]  /*0410*/  IMAD.MOV.U32 R12, RZ, RZ, R10 ;  /* 0x000000ffff0c7224 */ /* 0x000fe200078e000a */
[----:B0-----:R-:W-:-:S04]  /*0420*/  PRMT R16, R17, 0x3340, R16 ;  /* 0x0000334011107816 */ /* 0x001fc80000000010 */
[----:B------:R-:W-:Y:S01]  /*0430*/  PRMT R21, R13, 0x5410, R16 ;  /* 0x000054100d157816 */ /* 0x000fe20000000010 */
[----:B------:R-:W-:-:S05]  /*0440*/  IMAD.MOV.U32 R13, RZ, RZ, R11 ;  /* 0x000000ffff0d7224 */ /* 0x000fca00078e000b */
[----:B------:R0:W-:Y:S04]  /*0450*/  STG.E desc[UR4][R12.64+-0x1310], R21 ;  /* 0xffecf0150c007986 */ /* 0x0001e8000c101904 */
[----:B------:R-:W2:Y:S02]  /*0460*/  LDG.E R10, desc[UR4][R4.64+-0x988] ;  /* 0xfff67804040a7981 */ /* 0x000ea4000c1e1900 */
[C---:B--2---:R-:W-:Y:S02]  /*0470*/  PRMT R11, R10.reuse, 0x7770, RZ ;  /* 0x000077700a0b7816 */ /* 0x044fe400000000ff */
[C---:B------:R-:W-:Y:S02]  /*0480*/  PRMT R17, R10.reuse, 0x7772, RZ ;  /* 0x000077720a117816 */ /* 0x040fe400000000ff */
[C---:B------:R-:W-:Y:S01]  /*0490*/  PRMT R15, R10.reuse, 0x7771, RZ ;  /* 0x000077710a0f7816 */ /* 0x040fe200000000ff */
[--C-:B------:R-:W-:Y:S01]  /*04a0*/  IMAD.IADD R11, R11, 0x1, -R2.reuse ;  /* 0x000000010b0b7824 */ /* 0x100fe200078e0a02 */
[----:B------:R-:W-:Y:S01]  /*04b0*/  PRMT R19, R10, 0x7773, RZ ;  /* 0x000077730a137816 */ /* 0x000fe200000000ff */
[----:B------:R-:W-:-:S02]  /*04c0*/  IMAD.IADD R17, R17, 0x1, -R2 ;  /* 0x0000000111117824 */ /* 0x000fc400078e0a02 */
[--C-:B------:R-:W-:Y:S01]  /*04d0*/  IMAD.IADD R15, R15, 0x1, -R2.reuse ;  /* 0x000000010f0f7824 */ /* 0x100fe200078e0a02 */
[----:B------:R-:W-:Y:S01]  /*04e0*/  I2FP.F32.S32 R11, R11 ;  /* 0x0000000b000b7245 */ /* 0x000fe20000201400 */
[----:B------:R-:W-:Y:S01]  /*04f0*/  IMAD.IADD R19, R19, 0x1, -R2 ;  /* 0x0000000113137824 */ /* 0x000fe200078e0a02 */
[----:B------:R-:W-:Y:S02]  /*0500*/  I2FP.F32.S32 R17, R17 ;  /* 0x0000001100117245 */ /* 0x000fe40000201400 */
[----:B------:R-:W-:Y:S01]  /*0510*/  I2FP.F32.S32 R15, R15 ;  /* 0x0000000f000f7245 */ /* 0x000fe20000201400 */
[-C--:B------:R-:W-:Y:S01]  /*0520*/  FMUL R11, R11, R0.reuse ;  /* 0x000000000b0b7220 */ /* 0x080fe20000400000 */
[----:B------:R-:W-:Y:S01]  /*0530*/  I2FP.F32.S32 R19, R19 ;  /* 0x0000001300137245 */ /* 0x000fe20000201400 */
[-C--:B------:R-:W-:Y:S02]  /*0540*/  FMUL R17, R17, R0.reuse ;  /* 0x0000000011117220 */ /* 0x080fe40000400000 */
[----:B------:R-:W-:-:S02]  /*0550*/  FMUL R15, R15, R0 ;  /* 0x000000000f0f7220 */ /* 0x000fc40000400000 */
[----:B------:R-:W-:Y:S01]  /*0560*/  FMUL R19, R19, R0 ;  /* 0x0000000013137220 */ /* 0x000fe20000400000 */
[----:B------:R-:W-:Y:S08]  /*0570*/  F2I.U32.TRUNC.NTZ R11, R11 ;  /* 0x0000000b000b7305 */ /* 0x000ff0000020f000 */
[----:B------:R-:W1:Y:S08]  /*0580*/  F2I.U32.TRUNC.NTZ R10, R15 ;  /* 0x0000000f000a7305 */ /* 0x000e70000020f000 */
[----:B------:R-:W-:Y:S01]  /*0590*/  F2I.U32.TRUNC.NTZ R17, R17 ;  /* 0x0000001100117305 */ /* 0x000fe2000020f000 */
[----:B-1----:R-:W-:-:S07]  /*05a0*/  PRMT R11, R11, 0x3340, R10 ;  /* 0x000033400b0b7816 */ /* 0x002fce000000000a */
[----:B------:R-:W1:Y:S02]  /*05b0*/  F2I.U32.TRUNC.NTZ R16, R19 ;  /* 0x0000001300107305 */ /* 0x000e64000020f000 */
[----:B-1----:R-:W-:-:S04]  /*05c0*/  PRMT R16, R17, 0x3340, R16 ;  /* 0x0000334011107816 */ /* 0x002fc80000000010 */
[----:B------:R-:W-:-:S05]  /*05d0*/  PRMT R11, R11, 0x5410, R16 ;  /* 0x000054100b0b7816 */ /* 0x000fca0000000010 */
[----:B------:R1:W-:Y:S04]  /*05e0*/  STG.E desc[UR4][R12.64+-0x988], R11 ;  /* 0xfff6780b0c007986 */ /* 0x0003e8000c101904 */
[----:B------:R-:W2:Y:S02]  /*05f0*/  LDG.E R10, desc[UR4][R4.64] ;  /* 0x00000004040a7981 */ /* 0x000ea4000c1e1900 */
[C---:B--2---:R-:W-:Y:S02]  /*0600*/  PRMT R15, R10.reuse, 0x7770, RZ ;  /* 0x000077700a0f7816 */ /* 0x044fe400000000ff */
[C---:B------:R-:W-:Y:S02]  /*0610*/  PRMT R17, R10.reuse, 0x7772, RZ ;  /* 0x000077720a117816 */ /* 0x040fe400000000ff */
[C---:B0-----:R-:W-:Y:S01]  /*0620*/  PRMT R21, R10.reuse, 0x7771, RZ ;  /* 0x000077710a157816 */ /* 0x041fe200000000ff */
        /* <DEDUP_REMOVED lines=14> */
[----:B------:R-:W0:Y:S08]  /*0710*/  F2I.U32.TRUNC.NTZ R10, R21 ;  /* 0x00000015000a7305 */ /* 0x000e30000020f000 */
[----:B------:R-:W-:Y:S01]  /*0720*/  F2I.U32.TRUNC.NTZ R17, R17 ;  /* 0x0000001100117305 */ /* 0x000fe2000020f000 */
[----:B0-----:R-:W-:-:S07]  /*0730*/  PRMT R15, R15, 0x3340, R10 ;  /* 0x000033400f0f7816 */ /* 0x001fce000000000a */
[----:B------:R-:W0:Y:S02]  /*0740*/  F2I.U32.TRUNC.NTZ R16, R19 ;  /* 0x0000001300107305 */ /* 0x000e24000020f000 */
[----:B0-----:R-:W-:-:S04]  /*0750*/  PRMT R16, R17, 0x3340, R16 ;  /* 0x0000334011107816 */ /* 0x001fc80000000010 */
[----:B------:R-:W-:-:S05]  /*0760*/  PRMT R15, R15, 0x5410, R16 ;  /* 0x000054100f0f7816 */ /* 0x000fca0000000010 */
[----:B------:R0:W-:Y:S04]  /*0770*/  STG.E desc[UR4][R12.64], R15 ;  /* 0x0000000f0c007986 */ /* 0x0001e8000c101904 */
[----:B------:R2:W1:Y:S01]  /*0780*/  LDG.E R10, desc[UR4][R4.64+0x988] ;  /* 0x00098804040a7981 */ /* 0x000462000c1e1900 */
[----:B------:R-:W-:-:S05]  /*0790*/  VIADD R9, R9, 0x4 ;  /* 0x0000000409097836 */ /* 0x000fca0000000000 */
[----:B------:R-:W-:Y:S02]  /*07a0*/  ISETP.NE.AND P1, PT, R9, RZ, PT ;  /* 0x000000ff0900720c */ /* 0x000fe40003f25270 */
[----:B--2---:R-:W-:-:S05]  /*07b0*/  IADD3 R4, P2, PT, R4, 0x2620, RZ ;  /* 0x0000262004047810 */ /* 0x004fca0007f5e0ff */
[----:B------:R-:W-:Y:S01]  /*07c0*/  IMAD.X R5, RZ, RZ, R5, P2 ;  /* 0x000000ffff057224 */ /* 0x000fe200010e0605 */
[C---:B-1----:R-:W-:Y:S02]  /*07d0*/  PRMT R11, R10.reuse, 0x7770, RZ ;  /* 0x000077700a0b7816 */ /* 0x042fe400000000ff */
        /* <DEDUP_REMOVED lines=16> */
[----:B------:R-:W1:Y:S08]  /*08e0*/  F2I.U32.TRUNC.NTZ R10, R21 ;  /* 0x00000015000a7305 */ /* 0x000e70000020f000 */
[----:B------:R-:W-:Y:S01]  /*08f0*/  F2I.U32.TRUNC.NTZ R17, R17 ;  /* 0x0000001100117305 */ /* 0x000fe2000020f000 */
[----:B-1----:R-:W-:-:S07]  /*0900*/  PRMT R11, R11, 0x3340, R10 ;  /* 0x000033400b0b7816 */ /* 0x002fce000000000a */
[----:B------:R-:W1:Y:S01]  /*0910*/  F2I.U32.TRUNC.NTZ R16, R19 ;  /* 0x0000001300107305 */ /* 0x000e62000020f000 */
[----:B------:R-:W-:Y:S02]  /*0920*/  IADD3 R10, P3, PT, R12, 0x2620, RZ ;  /* 0x000026200c0a7810 */ /* 0x000fe40007f7e0ff */
[----:B-1----:R-:W-:-:S04]  /*0930*/  PRMT R16, R17, 0x3340, R16 ;  /* 0x0000334011107816 */ /* 0x002fc80000000010 */
[----:B0-----:R-:W-:Y:S01]  /*0940*/  PRMT R15, R11, 0x5410, R16 ;  /* 0x000054100b0f7816 */ /* 0x001fe20000000010 */
[----:B------:R-:W-:-:S04]  /*0950*/  IMAD.X R11, RZ, RZ, R13, P3 ;  /* 0x000000ffff0b7224 */ /* 0x000fc800018e060d */
[----:B------:R1:W-:Y:S01]  /*0960*/  STG.E desc[UR4][R12.64+0x988], R15 ;  /* 0x0009880f0c007986 */ /* 0x0003e2000c101904 */
[----:B------:R-:W-:Y:S05]  /*0970*/  @P1 BRA `(.L_x_35) ;  /* 0xfffffff8004c1947 */ /* 0x000fea000383ffff */
.L_x_34:
[----:B0-----:R-:W-:Y:S05]  /*0980*/  @!P0 EXIT ;  /* 0x000000000000894d */ /* 0x001fea0003800000 */
[----:B------:R-:W-:Y:S02]  /*0990*/  ISETP.NE.AND P1, PT, R14, 0x1, PT ;  /* 0x000000010e00780c */ /* 0x000fe40003f25270 */
[----:B------:R-:W-:-:S04]  /*09a0*/  LOP3.LUT R8, R8, 0x1, RZ, 0xc0, !PT ;  /* 0x0000000108087812 */ /* 0x000fc800078ec0ff */
[----:B------:R-:W-:-:S07]  /*09b0*/  ISETP.NE.U32.AND P0, PT, R8, 0x1, PT ;  /* 0x000000010800780c */ /* 0x000fce0003f05070 */
[----:B------:R-:W-:Y:S06]  /*09c0*/  @!P1 BRA `(.L_x_36) ;  /* 0x0000000000f49947 */ /* 0x000fec0003800000 */
[----:B------:R-:W0:Y:S01]  /*09d0*/  LDCU.128 UR8, c[0x0][0x380] ;  /* 0x00007000ff0877ac */ /* 0x000e220008000c00 */
[----:B------:R-:W-:-:S05]  /*09e0*/  IMAD R8, R7, 0x262, RZ ;  /* 0x0000026207087824 */ /* 0x000fca00078e02ff */
[----:B------:R-:W-:-:S05]  /*09f0*/  IADD3 R8, P1, PT, R8, R3, RZ ;  /* 0x0000000308087210 */ /* 0x000fca0007f3e0ff */
[----:B------:R-:W-:Y:S02]  /*0a00*/  IMAD.X R5, RZ, RZ, R6, P1 ;  /* 0x000000ffff057224 */ /* 0x000fe400008e0606 */
[----:B------:R-:W-:-:S03]  /*0a10*/  IMAD.SHL.U32 R9, R8, 0x4, RZ ;  /* 0x0000000408097824 */ /* 0x000fc600078e00ff */
[----:B------:R-:W-:Y:S02]  /*0a20*/  SHF.L.U64.HI R8, R8, 0x2, R5 ;  /* 0x0000000208087819 */ /* 0x000fe40000010205 */
[----:B0-----:R-:W-:-:S04]  /*0a30*/  IADD3 R4, P1, PT, R9, UR10, RZ ;  /* 0x0000000a09047c10 */ /* 0x001fc8000ff3e0ff */
[----:B------:R-:W-:-:S05]  /*0a40*/  IADD3.X R5, PT, PT, R8, UR11, RZ, P1, !PT ;  /* 0x0000000b08057c10 */ /* 0x000fca0008ffe4ff */
[----:B------:R-:W2:Y:S02]  /*0a50*/  LDG.E R10, desc[UR4][R4.64] ;  /* 0x00000004040a7981 */ /* 0x000ea4000c1e1900 */
[C---:B--2---:R-:W-:Y:S02]  /*0a60*/  PRMT R11, R10.reuse, 0x7770, RZ ;  /* 0x000077700a0b7816 */ /* 0x044fe400000000ff */
[C---:B-1----:R-:W-:Y:S02]  /*0a70*/  PRMT R15, R10.reuse, 0x7772, RZ ;  /* 0x000077720a0f7816 */ /* 0x042fe400000000ff */
        /* <DEDUP_REMOVED lines=19> */
[----:B------:R-:W-:-:S04]  /*0bb0*/  IADD3 R10, P1, PT, R9, UR8, RZ ;  /* 0x00000008090a7c10 */ /* 0x000fc8000ff3e0ff */
[----:B------:R-:W-:Y:S02]  /*0bc0*/  IADD3.X R11, PT, PT, R8, UR9, RZ, P1, !PT ;  /* 0x00000009080b7c10 */ /* 0x000fe40008ffe4ff */
[----:B0-----:R-:W-:-:S04]  /*0bd0*/  PRMT R12, R15, 0x3340, R12 ;  /* 0x000033400f0c7816 */ /* 0x001fc8000000000c */
[----:B------:R-:W-:-:S05]  /*0be0*/  PRMT R19, R19, 0x5410, R12 ;  /* 0x0000541013137816 */ /* 0x000fca000000000c */
[----:B------:R0:W-:Y:S04]  /*0bf0*/  STG.E desc[UR4][R10.64], R19 ;  /* 0x000000130a007986 */ /* 0x0001e8000c101904 */
[----:B------:R-:W2:Y:S01]  /*0c00*/  LDG.E R4, desc[UR4][R4.64+0x988] ;  /* 0x0009880404047981 */ /* 0x000ea2000c1e1900 */
[----:B------:R-:W-:Y:S01]  /*0c10*/  VIADD R7, R7, 0x2 ;  /* 0x0000000207077836 */ /* 0x000fe20000000000 */
        /* <DEDUP_REMOVED lines=23> */
[----:B------:R0:W-:Y:S02]  /*0d90*/  STG.E desc[UR4][R10.64+0x988], R9 ;  /* 0x000988090a007986 */ /* 0x0001e4000c101904 */
.L_x_36:
[----:B------:R-:W-:Y:S05]  /*0da0*/  @P0 EXIT ;  /* 0x000000000000094d */ /* 0x000fea0003800000 */
[----:B------:R-:W2:Y:S01]  /*0db0*/  LDCU.128 UR8, c[0x0][0x380] ;  /* 0x00007000ff0877ac */ /* 0x000ea20008000c00 */
[----:B------:R-:W-:-:S05]  /*0dc0*/  IMAD R4, R7, 0x262, RZ ;  /* 0x0000026207047824 */ /* 0x000fca00078e02ff */
[----:B------:R-:W-:-:S05]  /*0dd0*/  IADD3 R3, P0, PT, R4, R3, RZ ;  /* 0x0000000304037210 */ /* 0x000fca0007f1e0ff */
[----:B------:R-:W-:Y:S02]  /*0de0*/  IMAD.X R6, RZ, RZ, R6, P0 ;  /* 0x000000ffff067224 */ /* 0x000fe400000e0606 */
[----:B------:R-:W-:-:S03]  /*0df0*/  IMAD.SHL.U32 R4, R3, 0x4, RZ ;  /* 0x0000000403047824 */ /* 0x000fc600078e00ff */
[----:B------:R-:W-:Y:S02]  /*0e00*/  SHF.L.U64.HI R3, R3, 0x2, R6 ;  /* 0x0000000203037819 */ /* 0x000fe40000010206 */
[----:B--2---:R-:W-:-:S04]  /*0e10*/  IADD3 R6, P0, PT, R4, UR10, RZ ;  /* 0x0000000a04067c10 */ /* 0x004fc8000ff1e0ff */
[----:B------:R-:W-:-:S05]  /*0e20*/  IADD3.X R7, PT, PT, R3, UR11, RZ, P0, !PT ;  /* 0x0000000b03077c10 */ /* 0x000fca00087fe4ff */
[----:B------:R-:W2:Y:S01]  /*0e30*/  LDG.E R6, desc[UR4][R6.64] ;  /* 0x0000000406067981 */ /* 0x000ea2000c1e1900 */
[----:B------:R-:W-:Y:S02]  /*0e40*/  IADD3 R4, P0, PT, R4, UR8, RZ ;  /* 0x0000000804047c10 */ /* 0x000fe4000ff1e0ff */
[C---:B--2---:R-:W-:Y:S02]  /*0e50*/  PRMT R5, R6.reuse, 0x7770, RZ ;  /* 0x0000777006057816 */ /* 0x044fe400000000ff */
[C---:B0-----:R-:W-:Y:S02]  /*0e60*/  PRMT R11, R6.reuse, 0x7772, RZ ;  /* 0x00007772060b7816 */ /* 0x041fe400000000ff */
[C---:B------:R-:W-:Y:S01]  /*0e70*/  PRMT R9, R6.reuse, 0x7771, RZ ;  /* 0x0000777106097816 */ /* 0x040fe200000000ff */
[--C-:B------:R-:W-:Y:S01]  /*0e80*/  IMAD.IADD R5, R5, 0x1, -R2.reuse ;  /* 0x0000000105057824 */ /* 0x100fe200078e0a02 */
[----:B-1----:R-:W-:Y:S01]  /*0e90*/  PRMT R13, R6, 0x7773, RZ ;  /* 0x00007773060d7816 */ /* 0x002fe200000000ff */
        /* <DEDUP_REMOVED lines=15> */
[----:B------:R-:W0:Y:S01]  /*0f90*/  F2I.U32.TRUNC.NTZ R0, R13 ;  /* 0x0000000d00007305 */ /* 0x000e22000020f000 */
[----:B------:R-:W-:Y:S02]  /*0fa0*/  IADD3.X R5, PT, PT, R3, UR9, RZ, P0, !PT ;  /* 0x0000000903057c10 */ /* 0x000fe400087fe4ff */
[----:B0-----:R-:W-:-:S04]  /*0fb0*/  PRMT R0, R11, 0x3340, R0 ;  /* 0x000033400b007816 */ /* 0x001fc80000000000 */
[----:B------:R-:W-:-:S05]  /*0fc0*/  PRMT R7, R7, 0x5410, R0 ;  /* 0x0000541007077816 */ /* 0x000fca0000000000 */
[----:B------:R-:W-:Y:S01]  /*0fd0*/  STG.E desc[UR4][R4.64], R7 ;  /* 0x0000000704007986 */ /* 0x000fe2000c101904 */
[----:B------:R-:W-:Y:S05]  /*0fe0*/  EXIT ;  /* 0x000000000000794d */ /* 0x000fea0003800000 */
        .weak           $__internal_1_$__cuda_sm3x_div_rn_noftz_f32_slowpath
        .type           $__internal_1_$__cuda_sm3x_div_rn_noftz_f32_slowpath,@function
        .size           $__internal_1_$__cuda_sm3x_div_rn_noftz_f32_slowpath,(.L_x_47 - $__internal_1_$__cuda_sm3x_div_rn_noftz_f32_slowpath)
$__internal_1_$__cuda_sm3x_div_rn_noftz_f32_slowpath:
        /* <DEDUP_REMOVED lines=23> */
.L_x_37:
        /* <DEDUP_REMOVED lines=49> */
.L_x_43:
[----:B------:R-:W-:-:S04]  /*1470*/  LOP3.LUT R8, R8, 0x80000000, RZ, 0xc0, !PT ;  /* 0x8000000008087812 */ /* 0x000fc800078ec0ff */
[----:B------:R-:W-:Y:S01]  /*1480*/  LOP3.LUT R8, R8, 0x7f800000, RZ, 0xfc, !PT ;  /* 0x7f80000008087812 */ /* 0x000fe200078efcff */
[----:B------:R-:W-:Y:S06]  /*1490*/  BRA `(.L_x_44) ;  /* 0x0000000000287947 */ /* 0x000fec0003800000 */
.L_x_42:
[----:B------:R-:W-:Y:S01]  /*14a0*/  IMAD R8, R6, 0x800000, R8 ;  /* 0x0080000006087824 */ /* 0x000fe200078e0208 */
[----:B------:R-:W-:Y:S06]  /*14b0*/  BRA `(.L_x_44) ;  /* 0x0000000000207947 */ /* 0x000fec0003800000 */
.L_x_41:
[----:B------:R-:W-:-:S04]  /*14c0*/  LOP3.LUT R8, R8, 0x80000000, R5, 0x48, !PT ;  /* 0x8000000008087812 */ /* 0x000fc800078e4805 */
[----:B------:R-:W-:Y:S01]  /*14d0*/  LOP3.LUT R8, R8, 0x7f800000, RZ, 0xfc, !PT ;  /* 0x7f80000008087812 */ /* 0x000fe200078efcff */
[----:B------:R-:W-:Y:S06]  /*14e0*/  BRA `(.L_x_44) ;  /* 0x0000000000147947 */ /* 0x000fec0003800000 */
.L_x_40:
[----:B------:R-:W-:Y:S01]  /*14f0*/  LOP3.LUT R8, R8, 0x80000000, R5, 0x48, !PT ;  /* 0x8000000008087812 */ /* 0x000fe200078e4805 */
[----:B------:R-:W-:Y:S06]  /*1500*/  BRA `(.L_x_44) ;  /* 0x00000000000c7947 */ /* 0x000fec0003800000 */
.L_x_39:
[----:B------:R-:W0:Y:S01]  /*1510*/  MUFU.RSQ R8, -QNAN ;  /* 0xffc0000000087908 */ /* 0x000e220000001400 */
[----:B------:R-:W-:Y:S05]  /*1520*/  BRA `(.L_x_44) ;  /* 0x0000000000047947 */ /* 0x000fea0003800000 */
.L_x_38:
[----:B------:R-:W-:-:S07]  /*1530*/  FADD.FTZ R8, R0, 255 ;  /* 0x437f000000087421 */ /* 0x000fce0000010000 */
.L_x_44:
[----:B------:R-:W-:-:S04]  /*1540*/  IMAD.MOV.U32 R5, RZ, RZ, 0x0 ;  /* 0x00000000ff057424 */ /* 0x000fc800078e00ff */
[----:B0-----:R-:W-:Y:S05]  /*1550*/  RET.REL.NODEC R4 `(_Z19makecontrast_kernelP6uchar4PKS_ihh) ;  /* 0xffffffe804a87950 */ /* 0x001fea0003c3ffff */
.L_x_45:
        /* <DEDUP_REMOVED lines=10> */
.L_x_47:


//--------------------- .nv.global.init           --------------------------
	.section	.nv.global.init,"aw",@progbits
.nv.global.init:
	.type		$str,@object
	.size		$str,(.L_0 - $str)
$str:
        /*0000*/ 	.byte	0x61, 0x3d, 0x25, 0x64, 0x2c, 0x62, 0x3d, 0x25, 0x64, 0x2c, 0x63, 0x3d, 0x25, 0x64, 0x0a, 0x00
.L_0:


//--------------------- .nv.shared.reserved.0     --------------------------
	.section	.nv.shared.reserved.0,"aw",@nobits
	.weak		__nv_reservedSMEM_offset_0_alias
	.size		__nv_reservedSMEM_offset_0_alias, 0, 64
	.other		__nv_reservedSMEM_offset_0_alias,@"STO_CUDA_RESERVED_SHARED STV_DEFAULT"
__nv_reservedSMEM_offset_0_alias:
	.zero		0
	.zero		64


//--------------------- .nv.constant0._Z16convvalue_kernelPhPKhiif --------------------------
	.section	.nv.constant0._Z16convvalue_kernelPhPKhiif,"a",@progbits
	.sectionflags	@""
	.align	4
.nv.constant0._Z16convvalue_kernelPhPKhiif:
	.zero		924


//--------------------- .nv.constant0._Z9addKernelPiPKiS1_ --------------------------
	.section	.nv.constant0._Z9addKernelPiPKiS1_,"a",@progbits
	.sectionflags	@""
	.align	4
.nv.constant0._Z9addKernelPiPKiS1_:
	.zero		920


//--------------------- .nv.constant0._Z18verticalave_kernelPhPKhiS_S_ --------------------------
	.section	.nv.constant0._Z18verticalave_kernelPhPKhiS_S_,"a",@progbits
	.sectionflags	@""
	.align	4
.nv.constant0._Z18verticalave_kernelPhPKhiS_S_:
	.zero		936


//--------------------- .nv.constant0._Z20makecontrast1_kernelPhPKhihh --------------------------
	.section	.nv.constant0._Z20makecontrast1_kernelPhPKhihh,"a",@progbits
	.sectionflags	@""
	.align	4
.nv.constant0._Z20makecontrast1_kernelPhPKhihh:
	.zero		918


//--------------------- .nv.constant0._Z19makecontrast_kernelP6uchar4PKS_ihh --------------------------
	.section	.nv.constant0._Z19makecontrast_kernelP6uchar4PKS_ihh,"a",@progbits
	.sectionflags	@""
	.align	4
.nv.constant0._Z19makecontrast_kernelP6uchar4PKS_ihh:
	.zero		918


//--------------------- SYMBOLS --------------------------

	.type		.nv.reservedSmem.offset0,@object
	.size		.nv.reservedSmem.offset0,0x4
	.type		vprintf,@function
